	.version 1.4
	.target sm_11, map_f64_to_f32
	// compiled with /usr/local/cuda/bin/../open64/lib//be
	// nvopencc 4.1 built on 2012-08-03

	//-----------------------------------------------------------
	// Compiling /tmp/tmpxft_0000a444_00000000-9_cudacl_tmp_PARTICLE_SORT_MERGE_LOCAL_11_1348244955006533.cpp3.i (/var/folders/fr/wy4jyysj5bxgy3456cn2qr740000gn/T/ccBI#.Lde9be)
	//-----------------------------------------------------------

	//-----------------------------------------------------------
	// Options:
	//-----------------------------------------------------------
	//  Target:ptx, ISA:sm_11, Endian:little, Pointer Size:64
	//  -O3	(Optimization level)
	//  -g0	(Debug level)
	//  -m2	(Report advisories)
	//-----------------------------------------------------------

	.file	1	"<command-line>"
	.file	2	"/tmp/tmpxft_0000a444_00000000-8_cudacl_tmp_PARTICLE_SORT_MERGE_LOCAL_11_1348244955006533.cudafe2.gpu"
	.file	3	"/Applications/Xcode.app/Contents/Developer/usr/llvm-gcc-4.2/lib/gcc/i686-apple-darwin11/4.2.1/include/stddef.h"
	.file	4	"/usr/local/cuda/bin/../include/crt/device_runtime.h"
	.file	5	"/usr/local/cuda/bin/../include/host_defines.h"
	.file	6	"/usr/local/cuda/bin/../include/builtin_types.h"
	.file	7	"/usr/local/cuda/bin/../include/device_types.h"
	.file	8	"/usr/local/cuda/bin/../include/driver_types.h"
	.file	9	"/usr/local/cuda/bin/../include/surface_types.h"
	.file	10	"/usr/local/cuda/bin/../include/texture_types.h"
	.file	11	"/usr/local/cuda/bin/../include/vector_types.h"
	.file	12	"/usr/local/cuda/bin/../include/device_launch_parameters.h"
	.file	13	"/usr/local/cuda/bin/../include/crt/storage_class.h"
	.file	14	"/Users/flo/Dropbox/mp/data/kernels/cutil_math.h"
	.file	15	"/tmp/cudacl_tmp_PARTICLE_SORT_MERGE_LOCAL_11_1348244955006533.cu"
	.file	16	"/usr/local/cuda/bin/../include/common_functions.h"
	.file	17	"/usr/local/cuda/bin/../include/math_functions.h"
	.file	18	"/usr/local/cuda/bin/../include/math_constants.h"
	.file	19	"/usr/local/cuda/bin/../include/device_functions.h"
	.file	20	"/usr/local/cuda/bin/../include/sm_11_atomic_functions.h"
	.file	21	"/usr/local/cuda/bin/../include/sm_12_atomic_functions.h"
	.file	22	"/usr/local/cuda/bin/../include/sm_13_double_functions.h"
	.file	23	"/usr/local/cuda/bin/../include/sm_20_atomic_functions.h"
	.file	24	"/usr/local/cuda/bin/../include/sm_35_atomic_functions.h"
	.file	25	"/usr/local/cuda/bin/../include/sm_20_intrinsics.h"
	.file	26	"/usr/local/cuda/bin/../include/sm_30_intrinsics.h"
	.file	27	"/usr/local/cuda/bin/../include/sm_35_intrinsics.h"
	.file	28	"/usr/local/cuda/bin/../include/surface_functions.h"
	.file	29	"/usr/local/cuda/bin/../include/texture_fetch_functions.h"
	.file	30	"/usr/local/cuda/bin/../include/texture_indirect_functions.h"
	.file	31	"/usr/local/cuda/bin/../include/surface_indirect_functions.h"
	.file	32	"/usr/local/cuda/bin/../include/math_functions_dbl_ptx1.h"


	.entry compute_distances (
		.param .u64 __cudaparm_compute_distances_pos_buffer,
		.param .align 16 .b8 __cudaparm_compute_distances___val_paramcamera_pos[16],
		.param .u64 __cudaparm_compute_distances_dist_buffer)
	{
	.reg .u16 %rh<4>;
	.reg .u32 %r<42>;
	.reg .u64 %rd<11>;
	.reg .f32 %f<17>;
	.reg .pred %p<7>;
	.loc	15	185	0
$LDWbegin_compute_distances:
	.loc	15	186	0
	mov.u16 	%rh1, %ctaid.x;
	mov.u16 	%rh2, %ntid.x;
	mul.wide.u16 	%r1, %rh1, %rh2;
	cvt.u32.u16 	%r2, %tid.x;
	add.u32 	%r3, %r2, %r1;
	cvt.u64.u32 	%rd1, %r3;
	cvt.u32.u64 	%r4, %rd1;
	cvt.u64.u32 	%rd2, %r4;
	cvt.u64.u16 	%rd3, %nctaid.x;
	setp.gt.u64 	%p1, %rd3, %rd2;
	@%p1 bra 	$Lt_0_8706;
	bra.uni 	$LBB11_compute_distances;
$Lt_0_8706:
	.loc	15	188	0
	ld.param.u64 	%rd4, [__cudaparm_compute_distances_pos_buffer];
	mul.lo.u64 	%rd5, %rd2, 16;
	add.u64 	%rd6, %rd4, %rd5;
	ld.global.v4.f32 	{%f1,%f2,%f3,_}, [%rd6+0];
	.loc	15	128	0
	ld.param.f32 	%f4, [__cudaparm_compute_distances___val_paramcamera_pos+4];
	sub.f32 	%f5, %f2, %f4;
	ld.param.f32 	%f6, [__cudaparm_compute_distances___val_paramcamera_pos+0];
	sub.f32 	%f7, %f1, %f6;
	ld.param.f32 	%f8, [__cudaparm_compute_distances___val_paramcamera_pos+8];
	sub.f32 	%f9, %f3, %f8;
	mul.f32 	%f10, %f5, %f5;
	mad.f32 	%f11, %f7, %f7, %f10;
	mad.f32 	%f12, %f9, %f9, %f11;
	mov.b32 	%r5, %f12;
	shr.u32 	%r6, %r5, 23;
	sub.u32 	%r7, %r6, 1;
	mov.u32 	%r8, 253;
	setp.gt.u32 	%p2, %r7, %r8;
	@%p2 bra 	$Lt_0_9218;
	.loc	19	1605	0
	or.b32 	%r9, %r5, 1;
	mov.b32 	%f13, %r9;
	rsqrt.approx.f32 	%f14, %f13;
	mov.b32 	%r10, %f14;
	and.b32 	%r11, %r10, 16777215;
	or.b32 	%r12, %r11, 8388608;
	shl.b32 	%r13, %r12, 7;
	.loc	19	1610	0
	shl.b32 	%r14, %r5, 8;
	shl.b32 	%r15, %r5, 8;
	shr.u32 	%r16, %r15, 31;
	or.b32 	%r17, %r14, -2147483648;
	shr.u32 	%r18, %r17, %r16;
	mul.hi.u32 	%r19, %r13, %r13;
	mul.hi.u32 	%r20, %r18, %r19;
	mov.s32 	%r21, 805306368;
	sub.s32 	%r22, %r21, %r20;
	mul.hi.u32 	%r23, %r22, %r13;
	.loc	19	1612	0
	mul.hi.u32 	%r24, %r18, %r23;
	.loc	19	1614	0
	shr.u32 	%r25, %r24, 3;
	mul.lo.u32 	%r26, %r25, %r25;
	shl.b32 	%r27, %r18, 16;
	sub.u32 	%r28, %r27, %r26;
	mov.s32 	%r29, %r28;
	.loc	19	1616	0
	mul.lo.u32 	%r30, %r25, 2;
	sub.u32 	%r31, %r28, %r30;
	sub.u32 	%r32, %r31, 1;
	mov.u32 	%r33, 0;
	setp.ge.s32 	%p3, %r32, %r33;
	@%p3 bra 	$Lt_0_9730;
	.loc	19	1617	0
	neg.s32 	%r32, %r32;
$Lt_0_9730:
	mov.u32 	%r34, 0;
	setp.ge.s32 	%p4, %r28, %r34;
	@%p4 bra 	$Lt_0_10242;
	.loc	19	1618	0
	neg.s32 	%r29, %r28;
$Lt_0_10242:
	.loc	19	1619	0
	add.u32 	%r35, %r25, 1;
	setp.lt.u32 	%p5, %r32, %r29;
	selp.u32 	%r36, %r35, %r25, %p5;
	.loc	19	1620	0
	add.u32 	%r37, %r6, 125;
	and.b32 	%r38, %r37, -2;
	shl.b32 	%r39, %r38, 22;
	add.u32 	%r40, %r36, %r39;
	.loc	19	1621	0
	mov.b32 	%f15, %r40;
	bra.uni 	$LDWendi___fsqrt_rn_251_1;
$Lt_0_9218:
	.loc	19	1623	0
	sqrt.approx.f32 	%f15, %f12;
$LDWendi___fsqrt_rn_251_1:
	.loc	15	189	0
	ld.param.u64 	%rd7, [__cudaparm_compute_distances_dist_buffer];
	mul.lo.u64 	%rd8, %rd2, 4;
	add.u64 	%rd9, %rd7, %rd8;
	st.global.f32 	[%rd9+0], %f15;
$LBB11_compute_distances:
	.loc	15	190	0
	exit;
$LDWend_compute_distances:
	} // compute_distances

	.entry bitonicSortLocal (
		.param .u64 __cudaparm_bitonicSortLocal_dist_buffer,
		.param .u64 __cudaparm_bitonicSortLocal___val_paramd_DstKey,
		.param .u64 __cudaparm_bitonicSortLocal___val_paramd_SrcKey)
	{
	.reg .u32 %r<45>;
	.reg .u64 %rd<41>;
	.reg .f32 %f<6>;
	.reg .pred %p<11>;
	.shared .align 4 .b8 __cuda___cuda_local_var_15481_31_non_const_l_key64[2048];
	.loc	15	217	0
$LDWbegin_bitonicSortLocal:
	.loc	15	218	0
	cvt.u64.u16 	%rd1, %tid.x;
	cvt.u32.u64 	%r1, %rd1;
	cvt.u64.u16 	%rd2, %ctaid.x;
	cvt.u32.u64 	%r2, %rd2;
	cvt.u32.u16 	%r3, %ntid.x;
	mul.lo.u32 	%r4, %r3, %r2;
	add.u32 	%r5, %r1, %r4;
	cvt.u64.u32 	%rd3, %r5;
	cvt.u64.u16 	%rd4, %nctaid.x;
	setp.gt.u64 	%p1, %rd4, %rd3;
	@%p1 bra 	$Lt_1_15874;
	bra.uni 	$LBB15_bitonicSortLocal;
$Lt_1_15874:
	.loc	15	221	0
	mov.u64 	%rd5, __cuda___cuda_local_var_15481_31_non_const_l_key64;
	.loc	15	228	0
	mul.lo.u32 	%r6, %r2, 512;
	cvt.u64.u32 	%rd6, %r1;
	mul.wide.u32 	%rd7, %r1, 4;
	add.u64 	%rd8, %rd5, %rd7;
	add.u32 	%r7, %r1, %r6;
	cvt.u64.u32 	%rd9, %r7;
	mul.wide.u32 	%rd10, %r7, 4;
	ld.param.u64 	%rd11, [__cudaparm_bitonicSortLocal___val_paramd_SrcKey];
	add.u64 	%rd12, %rd11, %rd10;
	ld.global.u32 	%r8, [%rd12+0];
	st.shared.u32 	[%rd8+0], %r8;
	.loc	15	229	0
	ld.global.u32 	%r9, [%rd12+1024];
	st.shared.u32 	[%rd8+1024], %r9;
	.loc	15	231	0
	mul.lo.u32 	%r10, %r1, 2;
	ld.param.u64 	%rd13, [__cudaparm_bitonicSortLocal_dist_buffer];
	mov.u32 	%r11, 2;
$Lt_1_16898:
 //<loop> Loop body line 231, nesting depth: 1, estimated iterations: unknown
	.loc	15	236	0
	shr.u32 	%r12, %r11, 1;
	mov.s32 	%r13, %r12;
	mov.u32 	%r14, 0;
	setp.eq.u32 	%p2, %r12, %r14;
	@%p2 bra 	$Lt_1_17154;
	cvt.u32.u64 	%r15, %rd3;
	and.b32 	%r16, %r12, %r15;
	and.b32 	%r17, %r16, 255;
	mov.u32 	%r18, 0;
	setp.ne.u32 	%p3, %r17, %r18;
$Lt_1_17666:
	.loc	15	237	0
	bar.sync 	0;
	.loc	15	239	0
	sub.u32 	%r19, %r13, 1;
	and.b32 	%r20, %r1, %r19;
	sub.u32 	%r21, %r10, %r20;
	cvt.u64.u32 	%rd14, %r21;
	mul.wide.u32 	%rd15, %r21, 4;
	add.u64 	%rd16, %rd5, %rd15;
	add.u32 	%r22, %r21, %r13;
	cvt.u64.u32 	%rd17, %r22;
	mul.wide.u32 	%rd18, %r22, 4;
	add.u64 	%rd19, %rd5, %rd18;
	ld.shared.u32 	%r23, [%rd16+0];
	cvt.u64.u32 	%rd20, %r23;
	ld.shared.u32 	%r24, [%rd19+0];
	cvt.u64.u32 	%rd21, %r24;
	mul.wide.u32 	%rd22, %r23, 4;
	add.u64 	%rd23, %rd13, %rd22;
	ld.global.f32 	%f1, [%rd23+0];
	mul.wide.u32 	%rd24, %r24, 4;
	add.u64 	%rd25, %rd13, %rd24;
	ld.global.f32 	%f2, [%rd25+0];
	setp.lt.f32 	%p4, %f1, %f2;
	xor.pred 	%p5, %p3, %p4;
	@%p5 bra 	$Lt_1_17922;
	.loc	15	210	0
	cvt.u32.u64 	%r25, %rd20;
	cvt.u32.u64 	%r26, %rd21;
	st.shared.u32 	[%rd16+0], %r26;
	st.shared.u32 	[%rd19+0], %r25;
$Lt_1_17922:
	.loc	15	236	0
	shr.u32 	%r13, %r13, 1;
	mov.u32 	%r27, 0;
	setp.ne.u32 	%p6, %r13, %r27;
	@%p6 bra 	$Lt_1_17666;
$Lt_1_17154:
	.loc	15	233	0
	shl.b32 	%r11, %r11, 1;
	mov.u32 	%r28, 511;
	setp.le.u32 	%p7, %r11, %r28;
	@%p7 bra 	$Lt_1_16898;
	and.b32 	%r29, %r2, 1;
	mov.u32 	%r30, 256;
$Lt_1_19458:
 //<loop> Loop body line 233, nesting depth: 1, estimated iterations: unknown
	.loc	15	251	0
	bar.sync 	0;
	.loc	15	253	0
	sub.u32 	%r31, %r30, 1;
	and.b32 	%r32, %r1, %r31;
	sub.u32 	%r33, %r10, %r32;
	cvt.u64.u32 	%rd26, %r33;
	mul.wide.u32 	%rd27, %r33, 4;
	add.u64 	%rd28, %rd5, %rd27;
	add.u32 	%r34, %r33, %r30;
	cvt.u64.u32 	%rd29, %r34;
	mul.wide.u32 	%rd30, %r34, 4;
	add.u64 	%rd31, %rd5, %rd30;
	ld.shared.u32 	%r35, [%rd28+0];
	cvt.u64.u32 	%rd32, %r35;
	ld.shared.u32 	%r36, [%rd31+0];
	cvt.u64.u32 	%rd33, %r36;
	mul.wide.u32 	%rd34, %r35, 4;
	add.u64 	%rd35, %rd13, %rd34;
	ld.global.f32 	%f3, [%rd35+0];
	mul.wide.u32 	%rd36, %r36, 4;
	add.u64 	%rd37, %rd13, %rd36;
	ld.global.f32 	%f4, [%rd37+0];
	set.lt.u32.f32 	%r37, %f3, %f4;
	neg.s32 	%r38, %r37;
	setp.ne.u32 	%p8, %r29, %r38;
	@%p8 bra 	$Lt_1_19714;
	.loc	15	210	0
	cvt.u32.u64 	%r39, %rd32;
	cvt.u32.u64 	%r40, %rd33;
	st.shared.u32 	[%rd28+0], %r40;
	st.shared.u32 	[%rd31+0], %r39;
$Lt_1_19714:
	.loc	15	250	0
	shr.u32 	%r30, %r30, 1;
	mov.u32 	%r41, 0;
	setp.ne.u32 	%p9, %r30, %r41;
	@%p9 bra 	$Lt_1_19458;
	.loc	15	260	0
	bar.sync 	0;
	.loc	15	261	0
	ld.param.u64 	%rd38, [__cudaparm_bitonicSortLocal___val_paramd_DstKey];
	add.u64 	%rd39, %rd38, %rd10;
	ld.shared.u32 	%r42, [%rd8+0];
	st.global.u32 	[%rd39+0], %r42;
	.loc	15	262	0
	ld.shared.u32 	%r43, [%rd8+1024];
	st.global.u32 	[%rd39+1024], %r43;
$LBB15_bitonicSortLocal:
	.loc	15	263	0
	exit;
$LDWend_bitonicSortLocal:
	} // bitonicSortLocal

	.entry bitonicMergeGlobal (
		.param .u64 __cudaparm_bitonicMergeGlobal_dist_buffer,
		.param .u64 __cudaparm_bitonicMergeGlobal_d_DstKey,
		.param .u64 __cudaparm_bitonicMergeGlobal_d_SrcKey,
		.param .u32 __cudaparm_bitonicMergeGlobal_arrayLength,
		.param .u32 __cudaparm_bitonicMergeGlobal_size,
		.param .u32 __cudaparm_bitonicMergeGlobal_stride)
	{
	.reg .u16 %rh<4>;
	.reg .u32 %r<23>;
	.reg .u64 %rd<22>;
	.reg .f32 %f<4>;
	.reg .pred %p<6>;
	.loc	15	271	0
$LDWbegin_bitonicMergeGlobal:
	.loc	15	272	0
	mov.u16 	%rh1, %ctaid.x;
	mov.u16 	%rh2, %ntid.x;
	mul.wide.u16 	%r1, %rh1, %rh2;
	cvt.u32.u16 	%r2, %tid.x;
	add.u32 	%r3, %r2, %r1;
	cvt.u64.u32 	%rd1, %r3;
	cvt.u32.u64 	%r4, %rd1;
	cvt.u64.u32 	%rd2, %r4;
	cvt.u64.u16 	%rd3, %nctaid.x;
	setp.lt.u64 	%p1, %rd2, %rd3;
	@%p1 bra 	$Lt_2_5890;
	bra.uni 	$LBB6_bitonicMergeGlobal;
$Lt_2_5890:
	.loc	15	280	0
	ld.param.u32 	%r5, [__cudaparm_bitonicMergeGlobal_stride];
	sub.u32 	%r6, %r5, 1;
	mul.lo.u32 	%r7, %r4, 2;
	and.b32 	%r8, %r6, %r4;
	sub.u32 	%r9, %r7, %r8;
	cvt.u64.u32 	%rd4, %r9;
	mul.wide.u32 	%rd5, %r9, 4;
	ld.param.u64 	%rd6, [__cudaparm_bitonicMergeGlobal_d_SrcKey];
	add.u64 	%rd7, %rd5, %rd6;
	ld.global.u32 	%r10, [%rd7+0];
	.loc	15	281	0
	add.u32 	%r11, %r9, %r5;
	cvt.u64.u32 	%rd8, %r11;
	mul.wide.u32 	%rd9, %r11, 4;
	add.u64 	%rd10, %rd9, %rd6;
	ld.global.u32 	%r12, [%rd10+0];
	.loc	15	283	0
	cvt.u64.u32 	%rd11, %r10;
	cvt.u64.u32 	%rd12, %r12;
	ld.param.u64 	%rd13, [__cudaparm_bitonicMergeGlobal_dist_buffer];
	ld.param.u32 	%r13, [__cudaparm_bitonicMergeGlobal_arrayLength];
	shr.u32 	%r14, %r13, 1;
	sub.u32 	%r15, %r14, 1;
	and.b32 	%r16, %r4, %r15;
	ld.param.u32 	%r17, [__cudaparm_bitonicMergeGlobal_size];
	shr.u32 	%r18, %r17, 1;
	and.b32 	%r19, %r16, %r18;
	mov.u32 	%r20, 0;
	setp.eq.u32 	%p2, %r19, %r20;
	mul.wide.u32 	%rd14, %r10, 4;
	add.u64 	%rd15, %rd13, %rd14;
	ld.global.f32 	%f1, [%rd15+0];
	mul.wide.u32 	%rd16, %r12, 4;
	add.u64 	%rd17, %rd13, %rd16;
	ld.global.f32 	%f2, [%rd17+0];
	setp.lt.f32 	%p3, %f1, %f2;
	xor.pred 	%p4, %p2, %p3;
	@%p4 bra 	$Lt_2_6402;
	.loc	15	199	0
	cvt.u32.u64 	%r21, %rd11;
	cvt.u32.u64 	%r10, %rd12;
	mov.s32 	%r12, %r21;
$Lt_2_6402:
	.loc	15	288	0
	ld.param.u64 	%rd18, [__cudaparm_bitonicMergeGlobal_d_DstKey];
	add.u64 	%rd19, %rd5, %rd18;
	st.global.u32 	[%rd19+0], %r10;
	.loc	15	289	0
	add.u64 	%rd20, %rd9, %rd18;
	st.global.u32 	[%rd20+0], %r12;
$LBB6_bitonicMergeGlobal:
	.loc	15	290	0
	exit;
$LDWend_bitonicMergeGlobal:
	} // bitonicMergeGlobal

	.entry bitonicMergeLocal (
		.param .u64 __cudaparm_bitonicMergeLocal_dist_buffer,
		.param .u64 __cudaparm_bitonicMergeLocal___val_paramd_DstKey,
		.param .u64 __cudaparm_bitonicMergeLocal___val_paramd_SrcKey,
		.param .u32 __cudaparm_bitonicMergeLocal_arrayLength,
		.param .u32 __cudaparm_bitonicMergeLocal_size,
		.param .u32 __cudaparm_bitonicMergeLocal___val_paramstride)
	{
	.reg .u32 %r<35>;
	.reg .u64 %rd<29>;
	.reg .f32 %f<4>;
	.reg .pred %p<8>;
	.shared .align 4 .b8 __cuda___cuda_local_var_15563_31_non_const_l_key2188[2048];
	.loc	15	300	0
$LDWbegin_bitonicMergeLocal:
	ld.param.u32 	%r1, [__cudaparm_bitonicMergeLocal___val_paramstride];
	mov.s32 	%r2, %r1;
	.loc	15	301	0
	cvt.u64.u16 	%rd1, %tid.x;
	cvt.u32.u64 	%r3, %rd1;
	cvt.u64.u16 	%rd2, %ctaid.x;
	cvt.u32.u64 	%r4, %rd2;
	cvt.u32.u16 	%r5, %ntid.x;
	mul.lo.u32 	%r6, %r5, %r4;
	add.u32 	%r7, %r3, %r6;
	cvt.u64.u32 	%rd3, %r7;
	cvt.u64.u16 	%rd4, %nctaid.x;
	setp.gt.u64 	%p1, %rd4, %rd3;
	@%p1 bra 	$Lt_3_13058;
	bra.uni 	$LBB9_bitonicMergeLocal;
$Lt_3_13058:
	.loc	15	303	0
	mov.u64 	%rd5, __cuda___cuda_local_var_15563_31_non_const_l_key2188;
	.loc	15	308	0
	mul.lo.u32 	%r8, %r4, 512;
	cvt.u64.u32 	%rd6, %r3;
	mul.wide.u32 	%rd7, %r3, 4;
	add.u64 	%rd8, %rd5, %rd7;
	add.u32 	%r9, %r3, %r8;
	cvt.u64.u32 	%rd9, %r9;
	mul.wide.u32 	%rd10, %r9, 4;
	ld.param.u64 	%rd11, [__cudaparm_bitonicMergeLocal___val_paramd_SrcKey];
	add.u64 	%rd12, %rd11, %rd10;
	ld.global.u32 	%r10, [%rd12+0];
	st.shared.u32 	[%rd8+0], %r10;
	.loc	15	309	0
	ld.global.u32 	%r11, [%rd12+1024];
	st.shared.u32 	[%rd8+1024], %r11;
	.loc	15	312	0
	mov.u32 	%r12, 0;
	.loc	15	300	0
	ld.param.u32 	%r1, [__cudaparm_bitonicMergeLocal___val_paramstride];
	.loc	15	312	0
	setp.eq.u32 	%p2, %r1, %r12;
	@%p2 bra 	$Lt_3_13570;
	ld.param.u32 	%r13, [__cudaparm_bitonicMergeLocal_arrayLength];
	shr.u32 	%r14, %r13, 1;
	ld.param.u32 	%r15, [__cudaparm_bitonicMergeLocal_size];
	shr.u32 	%r16, %r15, 1;
	mul.lo.u32 	%r17, %r3, 2;
	sub.u32 	%r18, %r14, 1;
	cvt.u32.u64 	%r19, %rd3;
	and.b32 	%r20, %r18, %r19;
	and.b32 	%r21, %r16, %r20;
	mov.u32 	%r22, 0;
	setp.eq.u32 	%p3, %r21, %r22;
	ld.param.u64 	%rd13, [__cudaparm_bitonicMergeLocal_dist_buffer];
$Lt_3_14082:
	.loc	15	315	0
	bar.sync 	0;
	.loc	15	317	0
	sub.u32 	%r23, %r2, 1;
	and.b32 	%r24, %r3, %r23;
	sub.u32 	%r25, %r17, %r24;
	cvt.u64.u32 	%rd14, %r25;
	mul.wide.u32 	%rd15, %r25, 4;
	add.u64 	%rd16, %rd5, %rd15;
	add.u32 	%r26, %r25, %r2;
	cvt.u64.u32 	%rd17, %r26;
	mul.wide.u32 	%rd18, %r26, 4;
	add.u64 	%rd19, %rd5, %rd18;
	ld.shared.u32 	%r27, [%rd16+0];
	cvt.u64.u32 	%rd20, %r27;
	ld.shared.u32 	%r28, [%rd19+0];
	cvt.u64.u32 	%rd21, %r28;
	mul.wide.u32 	%rd22, %r27, 4;
	add.u64 	%rd23, %rd13, %rd22;
	ld.global.f32 	%f1, [%rd23+0];
	mul.wide.u32 	%rd24, %r28, 4;
	add.u64 	%rd25, %rd13, %rd24;
	ld.global.f32 	%f2, [%rd25+0];
	setp.lt.f32 	%p4, %f1, %f2;
	xor.pred 	%p5, %p3, %p4;
	@%p5 bra 	$Lt_3_14338;
	.loc	15	210	0
	cvt.u32.u64 	%r29, %rd20;
	cvt.u32.u64 	%r30, %rd21;
	st.shared.u32 	[%rd16+0], %r30;
	st.shared.u32 	[%rd19+0], %r29;
$Lt_3_14338:
	.loc	15	314	0
	shr.u32 	%r2, %r2, 1;
	mov.u32 	%r31, 0;
	setp.ne.u32 	%p6, %r2, %r31;
	@%p6 bra 	$Lt_3_14082;
$Lt_3_13570:
	.loc	15	323	0
	bar.sync 	0;
	.loc	15	324	0
	ld.param.u64 	%rd26, [__cudaparm_bitonicMergeLocal___val_paramd_DstKey];
	add.u64 	%rd27, %rd26, %rd10;
	ld.shared.u32 	%r32, [%rd8+0];
	st.global.u32 	[%rd27+0], %r32;
	.loc	15	325	0
	ld.shared.u32 	%r33, [%rd8+1024];
	st.global.u32 	[%rd27+1024], %r33;
$LBB9_bitonicMergeLocal:
	.loc	15	326	0
	exit;
$LDWend_bitonicMergeLocal:
	} // bitonicMergeLocal



// ===== COMPILED SASS (sm_100) =====

	.target	sm_100

	.elftype	@"ET_EXEC"


//--------------------- .note.nv.tkinfo           --------------------------
	.section	.note.nv.tkinfo,"",@"SHT_NOTE"
	.sectionflags	@"SHF_NOTE_NV_TKINFO"
	.tkinfo
        /*0018*/ 	.word	0x00000002
        /*0030*/ 	.string	""
        /*0030*/ 	.string	"ptxas"
        /*0030*/ 	.string	"Cuda compilation tools, release 13.0, V13.0.88"
        /*0030*/ 	.string	"Build cuda_13.0.r13.0/compiler.36424714_0"
        /*0030*/ 	.string	"-arch sm_100 "



//--------------------- .note.nv.cuinfo           --------------------------
	.section	.note.nv.cuinfo,"",@"SHT_NOTE"
	.sectionflags	@"SHF_NOTE_NV_CUINFO"
        /*0018*/ 	.short	0x0002
        /*001a*/ 	.short	0x000b
        /*001c*/ 	.short	0x0082
	.zero		2


//--------------------- .nv.info                  --------------------------
	.section	.nv.info,"",@"SHT_CUDA_INFO"
	.align	4


	//----- nvinfo : EIATTR_REGCOUNT
	.align		4
        /*0000*/ 	.byte	0x04, 0x2f
        /*0002*/ 	.short	(.L_1 - .L_0)
	.align		4
.L_0:
        /*0004*/ 	.word	index@(compute_distances)
        /*0008*/ 	.word	0x0000000c


	//----- nvinfo : EIATTR_FRAME_SIZE
	.align		4
.L_1:
        /*000c*/ 	.byte	0x04, 0x11
        /*000e*/ 	.short	(.L_3 - .L_2)
	.align		4
.L_2:
        /*0010*/ 	.word	index@(compute_distances)
        /*0014*/ 	.word	0x00000000


	//----- nvinfo : EIATTR_REGCOUNT
	.align		4
.L_3:
        /*0018*/ 	.byte	0x04, 0x2f
        /*001a*/ 	.short	(.L_5 - .L_4)
	.align		4
.L_4:
        /*001c*/ 	.word	index@(bitonicSortLocal)
        /*0020*/ 	.word	0x00000014


	//----- nvinfo : EIATTR_FRAME_SIZE
	.align		4
.L_5:
        /*0024*/ 	.byte	0x04, 0x11
        /*0026*/ 	.short	(.L_7 - .L_6)
	.align		4
.L_6:
        /*0028*/ 	.word	index@(bitonicSortLocal)
        /*002c*/ 	.word	0x00000000


	//----- nvinfo : EIATTR_REGCOUNT
	.align		4
.L_7:
        /*0030*/ 	.byte	0x04, 0x2f
        /*0032*/ 	.short	(.L_9 - .L_8)
	.align		4
.L_8:
        /*0034*/ 	.word	index@(bitonicMergeGlobal)
        /*0038*/ 	.word	0x00000018


	//----- nvinfo : EIATTR_FRAME_SIZE
	.align		4
.L_9:
        /*003c*/ 	.byte	0x04, 0x11
        /*003e*/ 	.short	(.L_11 - .L_10)
	.align		4
.L_10:
        /*0040*/ 	.word	index@(bitonicMergeGlobal)
        /*0044*/ 	.word	0x00000000


	//----- nvinfo : EIATTR_REGCOUNT
	.align		4
.L_11:
        /*0048*/ 	.byte	0x04, 0x2f
        /*004a*/ 	.short	(.L_13 - .L_12)
	.align		4
.L_12:
        /*004c*/ 	.word	index@(bitonicMergeLocal)
        /*0050*/ 	.word	0x00000010


	//----- nvinfo : EIATTR_FRAME_SIZE
	.align		4
.L_13:
        /*0054*/ 	.byte	0x04, 0x11
        /*0056*/ 	.short	(.L_15 - .L_14)
	.align		4
.L_14:
        /*0058*/ 	.word	index@(bitonicMergeLocal)
        /*005c*/ 	.word	0x00000000


	//----- nvinfo : EIATTR_MIN_STACK_SIZE
	.align		4
.L_15:
        /*0060*/ 	.byte	0x04, 0x12
        /*0062*/ 	.short	(.L_17 - .L_16)
	.align		4
.L_16:
        /*0064*/ 	.word	index@(bitonicMergeLocal)
        /*0068*/ 	.word	0x00000000


	//----- nvinfo : EIATTR_MIN_STACK_SIZE
	.align		4
.L_17:
        /*006c*/ 	.byte	0x04, 0x12
        /*006e*/ 	.short	(.L_19 - .L_18)
	.align		4
.L_18:
        /*0070*/ 	.word	index@(bitonicMergeGlobal)
        /*0074*/ 	.word	0x00000000


	//----- nvinfo : EIATTR_MIN_STACK_SIZE
	.align		4
.L_19:
        /*0078*/ 	.byte	0x04, 0x12
        /*007a*/ 	.short	(.L_21 - .L_20)
	.align		4
.L_20:
        /*007c*/ 	.word	index@(bitonicSortLocal)
        /*0080*/ 	.word	0x00000000


	//----- nvinfo : EIATTR_MIN_STACK_SIZE
	.align		4
.L_21:
        /*0084*/ 	.byte	0x04, 0x12
        /*0086*/ 	.short	(.L_23 - .L_22)
	.align		4
.L_22:
        /*0088*/ 	.word	index@(compute_distances)
        /*008c*/ 	.word	0x00000000
.L_23:


//--------------------- .nv.compat                --------------------------
	.section	.nv.compat,"",@"SHT_CUDA_COMPAT_INFO"
	.align	4
        /*0000*/ 	.byte	0x02, 0x09, 0x00, 0x00, 0x02, 0x02, 0x01, 0x00, 0x02, 0x05, 0x05, 0x00, 0x03, 0x07, 0x01, 0x01
        /*0010*/ 	.byte	0x02, 0x03, 0x00, 0x00, 0x02, 0x06, 0x01, 0x00, 0x04, 0x0b, 0x08, 0x00, 0x09, 0x00, 0x00, 0x00
        /*0020*/ 	.byte	0x00, 0x00, 0x00, 0x00


//--------------------- .nv.info.bitonicMergeLocal --------------------------
	.section	.nv.info.bitonicMergeLocal,"",@"SHT_CUDA_INFO"
	.sectionflags	@""
	.align	4


	//----- nvinfo : EIATTR_CUDA_API_VERSION
	.align		4
        /*0000*/ 	.byte	0x04, 0x37
        /*0002*/ 	.short	(.L_25 - .L_24)
.L_24:
        /*0004*/ 	.word	0x00000082


	//----- nvinfo : EIATTR_KPARAM_INFO
	.align		4
.L_25:
        /*0008*/ 	.byte	0x04, 0x17
        /*000a*/ 	.short	(.L_27 - .L_26)
.L_26:
        /*000c*/ 	.word	0x00000000
        /*0010*/ 	.short	0x0005
        /*0012*/ 	.short	0x0020
        /*0014*/ 	.byte	0x00, 0xf0, 0x11, 0x00


	//----- nvinfo : EIATTR_KPARAM_INFO
	.align		4
.L_27:
        /*0018*/ 	.byte	0x04, 0x17
        /*001a*/ 	.short	(.L_29 - .L_28)
.L_28:
        /*001c*/ 	.word	0x00000000
        /*0020*/ 	.short	0x0004
        /*0022*/ 	.short	0x001c
        /*0024*/ 	.byte	0x00, 0xf0, 0x11, 0x00


	//----- nvinfo : EIATTR_KPARAM_INFO
	.align		4
.L_29:
        /*0028*/ 	.byte	0x04, 0x17
        /*002a*/ 	.short	(.L_31 - .L_30)
.L_30:
        /*002c*/ 	.word	0x00000000
        /*0030*/ 	.short	0x0003
        /*0032*/ 	.short	0x0018
        /*0034*/ 	.byte	0x00, 0xf0, 0x11, 0x00


	//----- nvinfo : EIATTR_KPARAM_INFO
	.align		4
.L_31:
        /*0038*/ 	.byte	0x04, 0x17
        /*003a*/ 	.short	(.L_33 - .L_32)
.L_32:
        /*003c*/ 	.word	0x00000000
        /*0040*/ 	.short	0x0002
        /*0042*/ 	.short	0x0010
        /*0044*/ 	.byte	0x00, 0xf0, 0x21, 0x00


	//----- nvinfo : EIATTR_KPARAM_INFO
	.align		4
.L_33:
        /*0048*/ 	.byte	0x04, 0x17
        /*004a*/ 	.short	(.L_35 - .L_34)
.L_34:
        /*004c*/ 	.word	0x00000000
        /*0050*/ 	.short	0x0001
        /*0052*/ 	.short	0x0008
        /*0054*/ 	.byte	0x00, 0xf0, 0x21, 0x00


	//----- nvinfo : EIATTR_KPARAM_INFO
	.align		4
.L_35:
        /*0058*/ 	.byte	0x04, 0x17
        /*005a*/ 	.short	(.L_37 - .L_36)
.L_36:
        /*005c*/ 	.word	0x00000000
        /*0060*/ 	.short	0x0000
        /*0062*/ 	.short	0x0000
        /*0064*/ 	.byte	0x00, 0xf0, 0x21, 0x00


	//----- nvinfo : EIATTR_SPARSE_MMA_MASK
	.align		4
.L_37:
        /*0068*/ 	.byte	0x03, 0x50
        /*006a*/ 	.short	0x0000


	//----- nvinfo : EIATTR_MAXREG_COUNT
	.align		4
        /*006c*/ 	.byte	0x03, 0x1b
        /*006e*/ 	.short	0x00ff


	//----- nvinfo : EIATTR_NUM_BARRIERS
	.align		4
        /*0070*/ 	.byte	0x02, 0x4c
        /*0072*/ 	.byte	0x01
	.zero		1


	//----- nvinfo : EIATTR_MERCURY_ISA_VERSION
	.align		4
        /*0074*/ 	.byte	0x03, 0x5f
        /*0076*/ 	.short	0x0101


	//----- nvinfo : EIATTR_VRC_CTA_INIT_COUNT
	.align		4
        /*0078*/ 	.byte	0x02, 0x4a
	.zero		1
	.zero		1


	//----- nvinfo : EIATTR_EXIT_INSTR_OFFSETS
	.align		4
        /*007c*/ 	.byte	0x04, 0x1c
        /*007e*/ 	.short	(.L_39 - .L_38)


	//   ....[0]....
.L_38:
        /*0080*/ 	.word	0x000000d0


	//   ....[1]....
        /*0084*/ 	.word	0x000003d0


	//----- nvinfo : EIATTR_CBANK_PARAM_SIZE
	.align		4
.L_39:
        /*0088*/ 	.byte	0x03, 0x19
        /*008a*/ 	.short	0x0024


	//----- nvinfo : EIATTR_PARAM_CBANK
	.align		4
        /*008c*/ 	.byte	0x04, 0x0a
        /*008e*/ 	.short	(.L_41 - .L_40)
	.align		4
.L_40:
        /*0090*/ 	.word	index@(.nv.constant0.bitonicMergeLocal)
        /*0094*/ 	.short	0x0380
        /*0096*/ 	.short	0x0024


	//----- nvinfo : EIATTR_SW_WAR
	.align		4
.L_41:
        /*0098*/ 	.byte	0x04, 0x36
        /*009a*/ 	.short	(.L_43 - .L_42)
.L_42:
        /*009c*/ 	.word	0x00000008
.L_43:


//--------------------- .nv.info.bitonicMergeGlobal --------------------------
	.section	.nv.info.bitonicMergeGlobal,"",@"SHT_CUDA_INFO"
	.sectionflags	@""
	.align	4


	//----- nvinfo : EIATTR_CUDA_API_VERSION
	.align		4
        /*0000*/ 	.byte	0x04, 0x37
        /*0002*/ 	.short	(.L_45 - .L_44)
.L_44:
        /*0004*/ 	.word	0x00000082


	//----- nvinfo : EIATTR_KPARAM_INFO
	.align		4
.L_45:
        /*0008*/ 	.byte	0x04, 0x17
        /*000a*/ 	.short	(.L_47 - .L_46)
.L_46:
        /*000c*/ 	.word	0x00000000
        /*0010*/ 	.short	0x0005
        /*0012*/ 	.short	0x0020
        /*0014*/ 	.byte	0x00, 0xf0, 0x11, 0x00


	//----- nvinfo : EIATTR_KPARAM_INFO
	.align		4
.L_47:
        /*0018*/ 	.byte	0x04, 0x17
        /*001a*/ 	.short	(.L_49 - .L_48)
.L_48:
        /*001c*/ 	.word	0x00000000
        /*0020*/ 	.short	0x0004
        /*0022*/ 	.short	0x001c
        /*0024*/ 	.byte	0x00, 0xf0, 0x11, 0x00


	//----- nvinfo : EIATTR_KPARAM_INFO
	.align		4
.L_49:
        /*0028*/ 	.byte	0x04, 0x17
        /*002a*/ 	.short	(.L_51 - .L_50)
.L_50:
        /*002c*/ 	.word	0x00000000
        /*0030*/ 	.short	0x0003
        /*0032*/ 	.short	0x0018
        /*0034*/ 	.byte	0x00, 0xf0, 0x11, 0x00


	//----- nvinfo : EIATTR_KPARAM_INFO
	.align		4
.L_51:
        /*0038*/ 	.byte	0x04, 0x17
        /*003a*/ 	.short	(.L_53 - .L_52)
.L_52:
        /*003c*/ 	.word	0x00000000
        /*0040*/ 	.short	0x0002
        /*0042*/ 	.short	0x0010
        /*0044*/ 	.byte	0x00, 0xf0, 0x21, 0x00


	//----- nvinfo : EIATTR_KPARAM_INFO
	.align		4
.L_53:
        /*0048*/ 	.byte	0x04, 0x17
        /*004a*/ 	.short	(.L_55 - .L_54)
.L_54:
        /*004c*/ 	.word	0x00000000
        /*0050*/ 	.short	0x0001
        /*0052*/ 	.short	0x0008
        /*0054*/ 	.byte	0x00, 0xf0, 0x21, 0x00


	//----- nvinfo : EIATTR_KPARAM_INFO
	.align		4
.L_55:
        /*0058*/ 	.byte	0x04, 0x17
        /*005a*/ 	.short	(.L_57 - .L_56)
.L_56:
        /*005c*/ 	.word	0x00000000
        /*0060*/ 	.short	0x0000
        /*0062*/ 	.short	0x0000
        /*0064*/ 	.byte	0x00, 0xf0, 0x21, 0x00


	//----- nvinfo : EIATTR_SPARSE_MMA_MASK
	.align		4
.L_57:
        /*0068*/ 	.byte	0x03, 0x50
        /*006a*/ 	.short	0x0000


	//----- nvinfo : EIATTR_MAXREG_COUNT
	.align		4
        /*006c*/ 	.byte	0x03, 0x1b
        /*006e*/ 	.short	0x00ff


	//----- nvinfo : EIATTR_MERCURY_ISA_VERSION
	.align		4
        /*0070*/ 	.byte	0x03, 0x5f
        /*0072*/ 	.short	0x0101


	//----- nvinfo : EIATTR_VRC_CTA_INIT_COUNT
	.align		4
        /*0074*/ 	.byte	0x02, 0x4a
	.zero		1
	.zero		1


	//----- nvinfo : EIATTR_EXIT_INSTR_OFFSETS
	.align		4
        /*0078*/ 	.byte	0x04, 0x1c
        /*007a*/ 	.short	(.L_59 - .L_58)


	//   ....[0]....
.L_58:
        /*007c*/ 	.word	0x000000c0


	//   ....[1]....
        /*0080*/ 	.word	0x000002c0


	//----- nvinfo : EIATTR_CBANK_PARAM_SIZE
	.align		4
.L_59:
        /*0084*/ 	.byte	0x03, 0x19
        /*0086*/ 	.short	0x0024


	//----- nvinfo : EIATTR_PARAM_CBANK
	.align		4
        /*0088*/ 	.byte	0x04, 0x0a
        /*008a*/ 	.short	(.L_61 - .L_60)
	.align		4
.L_60:
        /*008c*/ 	.word	index@(.nv.constant0.bitonicMergeGlobal)
        /*0090*/ 	.short	0x0380
        /*0092*/ 	.short	0x0024


	//----- nvinfo : EIATTR_SW_WAR
	.align		4
.L_61:
        /*0094*/ 	.byte	0x04, 0x36
        /*0096*/ 	.short	(.L_63 - .L_62)
.L_62:
        /*0098*/ 	.word	0x00000008
.L_63:


//--------------------- .nv.info.bitonicSortLocal --------------------------
	.section	.nv.info.bitonicSortLocal,"",@"SHT_CUDA_INFO"
	.sectionflags	@""
	.align	4


	//----- nvinfo : EIATTR_CUDA_API_VERSION
	.align		4
        /*0000*/ 	.byte	0x04, 0x37
        /*0002*/ 	.short	(.L_65 - .L_64)
.L_64:
        /*0004*/ 	.word	0x00000082


	//----- nvinfo : EIATTR_KPARAM_INFO
	.align		4
.L_65:
        /*0008*/ 	.byte	0x04, 0x17
        /*000a*/ 	.short	(.L_67 - .L_66)
.L_66:
        /*000c*/ 	.word	0x00000000
        /*0010*/ 	.short	0x0002
        /*0012*/ 	.short	0x0010
        /*0014*/ 	.byte	0x00, 0xf0, 0x21, 0x00


	//----- nvinfo : EIATTR_KPARAM_INFO
	.align		4
.L_67:
        /*0018*/ 	.byte	0x04, 0x17
        /*001a*/ 	.short	(.L_69 - .L_68)
.L_68:
        /*001c*/ 	.word	0x00000000
        /*0020*/ 	.short	0x0001
        /*0022*/ 	.short	0x0008
        /*0024*/ 	.byte	0x00, 0xf0, 0x21, 0x00


	//----- nvinfo : EIATTR_KPARAM_INFO
	.align		4
.L_69:
        /*0028*/ 	.byte	0x04, 0x17
        /*002a*/ 	.short	(.L_71 - .L_70)
.L_70:
        /*002c*/ 	.word	0x00000000
        /*0030*/ 	.short	0x0000
        /*0032*/ 	.short	0x0000
        /*0034*/ 	.byte	0x00, 0xf0, 0x21, 0x00


	//----- nvinfo : EIATTR_SPARSE_MMA_MASK
	.align		4
.L_71:
        /*0038*/ 	.byte	0x03, 0x50
        /*003a*/ 	.short	0x0000


	//----- nvinfo : EIATTR_MAXREG_COUNT
	.align		4
        /*003c*/ 	.byte	0x03, 0x1b
        /*003e*/ 	.short	0x00ff


	//----- nvinfo : EIATTR_NUM_BARRIERS
	.align		4
        /*0040*/ 	.byte	0x02, 0x4c
        /*0042*/ 	.byte	0x01
	.zero		1


	//----- nvinfo : EIATTR_MERCURY_ISA_VERSION
	.align		4
        /*0044*/ 	.byte	0x03, 0x5f
        /*0046*/ 	.short	0x0101


	//----- nvinfo : EIATTR_VRC_CTA_INIT_COUNT
	.align		4
        /*0048*/ 	.byte	0x02, 0x4a
	.zero		1
	.zero		1


	//----- nvinfo : EIATTR_EXIT_INSTR_OFFSETS
	.align		4
        /*004c*/ 	.byte	0x04, 0x1c
        /*004e*/ 	.short	(.L_73 - .L_72)


	//   ....[0]....
.L_72:
        /*0050*/ 	.word	0x000000c0


	//   ....[1]....
        /*0054*/ 	.word	0x00000560


	//----- nvinfo : EIATTR_CBANK_PARAM_SIZE
	.align		4
.L_73:
        /*0058*/ 	.byte	0x03, 0x19
        /*005a*/ 	.short	0x0018


	//----- nvinfo : EIATTR_PARAM_CBANK
	.align		4
        /*005c*/ 	.byte	0x04, 0x0a
        /*005e*/ 	.short	(.L_75 - .L_74)
	.align		4
.L_74:
        /*0060*/ 	.word	index@(.nv.constant0.bitonicSortLocal)
        /*0064*/ 	.short	0x0380
        /*0066*/ 	.short	0x0018


	//----- nvinfo : EIATTR_SW_WAR
	.align		4
.L_75:
        /*0068*/ 	.byte	0x04, 0x36
        /*006a*/ 	.short	(.L_77 - .L_76)
.L_76:
        /*006c*/ 	.word	0x00000008
.L_77:


//--------------------- .nv.info.compute_distances --------------------------
	.section	.nv.info.compute_distances,"",@"SHT_CUDA_INFO"
	.sectionflags	@""
	.align	4


	//----- nvinfo : EIATTR_CUDA_API_VERSION
	.align		4
        /*0000*/ 	.byte	0x04, 0x37
        /*0002*/ 	.short	(.L_79 - .L_78)
.L_78:
        /*0004*/ 	.word	0x00000082


	//----- nvinfo : EIATTR_KPARAM_INFO
	.align		4
.L_79:
        /*0008*/ 	.byte	0x04, 0x17
        /*000a*/ 	.short	(.L_81 - .L_80)
.L_80:
        /*000c*/ 	.word	0x00000000
        /*0010*/ 	.short	0x0002
        /*0012*/ 	.short	0x0020
        /*0014*/ 	.byte	0x00, 0xf0, 0x21, 0x00


	//----- nvinfo : EIATTR_KPARAM_INFO
	.align		4
.L_81:
        /*0018*/ 	.byte	0x04, 0x17
        /*001a*/ 	.short	(.L_83 - .L_82)
.L_82:
        /*001c*/ 	.word	0x00000000
        /*0020*/ 	.short	0x0001
        /*0022*/ 	.short	0x0010
        /*0024*/ 	.byte	0x00, 0xf0, 0x41, 0x00


	//----- nvinfo : EIATTR_KPARAM_INFO
	.align		4
.L_83:
        /*0028*/ 	.byte	0x04, 0x17
        /*002a*/ 	.short	(.L_85 - .L_84)
.L_84:
        /*002c*/ 	.word	0x00000000
        /*0030*/ 	.short	0x0000
        /*0032*/ 	.short	0x0000
        /*0034*/ 	.byte	0x00, 0xf0, 0x21, 0x00


	//----- nvinfo : EIATTR_SPARSE_MMA_MASK
	.align		4
.L_85:
        /*0038*/ 	.byte	0x03, 0x50
        /*003a*/ 	.short	0x0000


	//----- nvinfo : EIATTR_MAXREG_COUNT
	.align		4
        /*003c*/ 	.byte	0x03, 0x1b
        /*003e*/ 	.short	0x00ff


	//----- nvinfo : EIATTR_MERCURY_ISA_VERSION
	.align		4
        /*0040*/ 	.byte	0x03, 0x5f
        /*0042*/ 	.short	0x0101


	//----- nvinfo : EIATTR_UNUSED_LOAD_BYTE_OFFSET
	.align		4
        /*0044*/ 	.byte	0x04, 0x44
        /*0046*/ 	.short	(.L_87 - .L_86)


	//   ....[0]....
.L_86:
        /*0048*/ 	.word	0x00000140
        /*004c*/ 	.word	0x00000fff


	//----- nvinfo : EIATTR_VRC_CTA_INIT_COUNT
	.align		4
.L_87:
        /*0050*/ 	.byte	0x02, 0x4a
	.zero		1
	.zero		1


	//----- nvinfo : EIATTR_EXIT_INSTR_OFFSETS
	.align		4
        /*0054*/ 	.byte	0x04, 0x1c
        /*0056*/ 	.short	(.L_89 - .L_88)


	//   ....[0]....
.L_88:
        /*0058*/ 	.word	0x000000c0


	//   ....[1]....
        /*005c*/ 	.word	0x00000420


	//----- nvinfo : EIATTR_CRS_STACK_SIZE
	.align		4
.L_89:
        /*0060*/ 	.byte	0x04, 0x1e
        /*0062*/ 	.short	(.L_91 - .L_90)
.L_90:
        /*0064*/ 	.word	0x00000000


	//----- nvinfo : EIATTR_CBANK_PARAM_SIZE
	.align		4
.L_91:
        /*0068*/ 	.byte	0x03, 0x19
        /*006a*/ 	.short	0x0028


	//----- nvinfo : EIATTR_PARAM_CBANK
	.align		4
        /*006c*/ 	.byte	0x04, 0x0a
        /*006e*/ 	.short	(.L_93 - .L_92)
	.align		4
.L_92:
        /*0070*/ 	.word	index@(.nv.constant0.compute_distances)
        /*0074*/ 	.short	0x0380
        /*0076*/ 	.short	0x0028


	//----- nvinfo : EIATTR_SW_WAR
	.align		4
.L_93:
        /*0078*/ 	.byte	0x04, 0x36
        /*007a*/ 	.short	(.L_95 - .L_94)
.L_94:
        /*007c*/ 	.word	0x00000008
.L_95:


//--------------------- .nv.callgraph             --------------------------
	.section	.nv.callgraph,"",@"SHT_CUDA_CALLGRAPH"
	.align	4
	.sectionentsize	8
	.align		4
        /*0000*/ 	.word	0x00000000
	.align		4
        /*0004*/ 	.word	0xffffffff
	.align		4
        /*0008*/ 	.word	0x00000000
	.align		4
        /*000c*/ 	.word	0xfffffffe
	.align		4
        /*0010*/ 	.word	0x00000000
	.align		4
        /*0014*/ 	.word	0xfffffffd
	.align		4
        /*0018*/ 	.word	0x00000000
	.align		4
        /*001c*/ 	.word	0xfffffffc


//--------------------- .text.bitonicMergeLocal   --------------------------
	.section	.text.bitonicMergeLocal,"ax",@progbits
	.align	128
.text.bitonicMergeLocal:
        .type           bitonicMergeLocal,@function
        .size           bitonicMergeLocal,(.L_x_13 - bitonicMergeLocal)
        .other          bitonicMergeLocal,@"STO_CUDA_ENTRY STV_DEFAULT"
bitonicMergeLocal:
[----:B------:R-:W-:Y:S01]  /*0000*/  LDC R1, c[0x0][0x37c] ;  /* 0x0000df00ff017b82 */ /* 0x000fe20000000800 */
[----:B------:R-:W0:Y:S01]  /*0010*/  S2R R4, SR_TID.X ;  /* 0x0000000000047919 */ /* 0x000e220000002100 */
[----:B------:R-:W1:Y:S01]  /*0020*/  LDCU UR4, c[0x0][0x360] ;  /* 0x00006c00ff0477ac */ /* 0x000e620008000800 */
[----:B------:R-:W2:Y:S01]  /*0030*/  S2R R0, SR_CTAID.X ;  /* 0x0000000000007919 */ /* 0x000ea20000002500 */
[----:B------:R-:W3:Y:S01]  /*0040*/  LDCU UR5, c[0x0][0x370] ;  /* 0x00006e00ff0577ac */ /* 0x000ee20008000800 */
[----:B------:R-:W4:Y:S01]  /*0050*/  LDCU UR6, c[0x0][0x3a0] ;  /* 0x00007400ff0677ac */ /* 0x000f220008000800 */
[----:B-1----:R-:W-:Y:S02]  /*0060*/  ULOP3.LUT UR4, UR4, 0xffff, URZ, 0xc0, !UPT ;  /* 0x0000ffff04047892 */ /* 0x002fe4000f8ec0ff */
[----:B---3--:R-:W-:Y:S01]  /*0070*/  ULOP3.LUT UR5, UR5, 0xffff, URZ, 0xc0, !UPT ;  /* 0x0000ffff05057892 */ /* 0x008fe2000f8ec0ff */
[----:B0-----:R-:W-:Y:S02]  /*0080*/  LOP3.LUT R4, R4, 0xffff, RZ, 0xc0, !PT ;  /* 0x0000ffff04047812 */ /* 0x001fe400078ec0ff */
[----:B--2---:R-:W-:-:S05]  /*0090*/  LOP3.LUT R7, R0, 0xffff, RZ, 0xc0, !PT ;  /* 0x0000ffff00077812 */ /* 0x004fca00078ec0ff */
[----:B------:R-:W-:-:S05]  /*00a0*/  IMAD R5, R7, UR4, R4 ;  /* 0x0000000407057c24 */ /* 0x000fca000f8e0204 */
[----:B------:R-:W-:-:S04]  /*00b0*/  ISETP.LT.U32.AND P0, PT, R5, UR5, PT ;  /* 0x0000000505007c0c */ /* 0x000fc8000bf01070 */
[----:B------:R-:W-:-:S13]  /*00c0*/  ISETP.GT.U32.AND.EX P0, PT, RZ, RZ, PT, P0 ;  /* 0x000000ffff00720c */ /* 0x000fda0003f04100 */
[----:B----4-:R-:W-:Y:S05]  /*00d0*/  @!P0 EXIT ;  /* 0x000000000000894d */ /* 0x010fea0003800000 */
[----:B------:R-:W0:Y:S01]  /*00e0*/  LDC.64 R2, c[0x0][0x390] ;  /* 0x0000e400ff027b82 */ /* 0x000e220000000a00 */
[----:B------:R-:W1:Y:S01]  /*00f0*/  LDCU.64 UR8, c[0x0][0x358] ;  /* 0x00006b00ff0877ac */ /* 0x000e620008000a00 */
[----:B------:R-:W-:Y:S01]  /*0100*/  IMAD R0, R7, 0x200, R4 ;  /* 0x0000020007007824 */ /* 0x000fe200078e0204 */
[----:B------:R-:W2:Y:S03]  /*0110*/  LDCU UR7, c[0x0][0x3a0] ;  /* 0x00007400ff0777ac */ /* 0x000ea60008000800 */
[----:B0-----:R-:W-:-:S05]  /*0120*/  IMAD.WIDE.U32 R2, R0, 0x4, R2 ;  /* 0x0000000400027825 */ /* 0x001fca00078e0002 */
[----:B-1----:R-:W3:Y:S04]  /*0130*/  LDG.E R7, desc[UR8][R2.64] ;  /* 0x0000000802077981 */ /* 0x002ee8000c1e1900 */
[----:B------:R-:W4:Y:S01]  /*0140*/  LDG.E R9, desc[UR8][R2.64+0x400] ;  /* 0x0004000802097981 */ /* 0x000f22000c1e1900 */
[----:B------:R-:W0:Y:S01]  /*0150*/  S2UR UR5, SR_CgaCtaId ;  /* 0x00000000000579c3 */ /* 0x000e220000008800 */
[----:B------:R-:W-:Y:S01]  /*0160*/  UMOV UR4, 0x400 ;  /* 0x0000040000047882 */ /* 0x000fe20000000000 */
[----:B--2---:R-:W-:Y:S02]  /*0170*/  UISETP.NE.U32.AND UP0, UPT, UR7, URZ, UPT ;  /* 0x000000ff0700728c */ /* 0x004fe4000bf05070 */
[----:B0-----:R-:W-:-:S06]  /*0180*/  ULEA UR4, UR5, UR4, 0x18 ;  /* 0x0000000405047291 */ /* 0x001fcc000f8ec0ff */
[----:B------:R-:W-:-:S05]  /*0190*/  LEA R10, R4, UR4, 0x2 ;  /* 0x00000004040a7c11 */ /* 0x000fca000f8e10ff */
[----:B---3--:R0:W-:Y:S04]  /*01a0*/  STS [R10], R7 ;  /* 0x000000070a007388 */ /* 0x0081e80000000800 */
[----:B----4-:R0:W-:Y:S01]  /*01b0*/  STS [R10+0x400], R9 ;  /* 0x000400090a007388 */ /* 0x0101e20000000800 */
[----:B------:R-:W-:Y:S05]  /*01c0*/  BRA.U !UP0, `(.L_x_0) ;  /* 0x0000000108647547 */ /* 0x000fea000b800000 */
[----:B0-----:R-:W0:Y:S08]  /*01d0*/  LDC.64 R8, c[0x0][0x398] ;  /* 0x0000e600ff087b82 */ /* 0x001e300000000a00 */
[----:B------:R-:W1:Y:S01]  /*01e0*/  LDC.64 R2, c[0x0][0x380] ;  /* 0x0000e000ff027b82 */ /* 0x000e620000000a00 */
[----:B0-----:R-:W-:Y:S02]  /*01f0*/  SHF.R.U32.HI R6, RZ, 0x1, R9 ;  /* 0x00000001ff067819 */ /* 0x001fe40000011609 */
[----:B------:R-:W-:-:S04]  /*0200*/  LEA.HI R7, R8, 0xffffffff, RZ, 0x1f ;  /* 0xffffffff08077811 */ /* 0x000fc800078ff8ff */
[----:B------:R-:W-:-:S13]  /*0210*/  LOP3.LUT P1, RZ, R6, R7, R5, 0x80, !PT ;  /* 0x0000000706ff7212 */ /* 0x000fda0007828005 */
.L_x_1:
[----:B------:R-:W-:Y:S01]  /*0220*/  UIADD3 UR5, UPT, UPT, UR6, -0x1, URZ ;  /* 0xffffffff06057890 */ /* 0x000fe2000fffe0ff */
[----:B------:R-:W-:Y:S05]  /*0230*/  BAR.SYNC.DEFER_BLOCKING 0x0 ;  /* 0x0000000000007b1d */ /* 0x000fea0000010000 */
[----:B--2---:R-:W-:-:S05]  /*0240*/  LOP3.LUT R5, R4, UR5, RZ, 0xc0, !PT ;  /* 0x0000000504057c12 */ /* 0x004fca000f8ec0ff */
[----:B------:R-:W-:-:S04]  /*0250*/  IMAD R5, R4, 0x2, -R5 ;  /* 0x0000000204057824 */ /* 0x000fc800078e0a05 */
[C---:B------:R-:W-:Y:S01]  /*0260*/  VIADD R6, R5.reuse, UR6 ;  /* 0x0000000605067c36 */ /* 0x040fe20008000000 */
[----:B------:R-:W-:-:S04]  /*0270*/  LEA R5, R5, UR4, 0x2 ;  /* 0x0000000405057c11 */ /* 0x000fc8000f8e10ff */
[----:B------:R-:W-:Y:S01]  /*0280*/  LEA R11, R6, UR4, 0x2 ;  /* 0x00000004060b7c11 */ /* 0x000fe2000f8e10ff */
[----:B------:R-:W1:Y:S04]  /*0290*/  LDS R12, [R5] ;  /* 0x00000000050c7984 */ /* 0x000e680000000800 */
[----:B------:R-:W0:Y:S01]  /*02a0*/  LDS R13, [R11] ;  /* 0x000000000b0d7984 */ /* 0x000e220000000800 */
[----:B-1----:R-:W-:-:S04]  /*02b0*/  IMAD.WIDE.U32 R6, R12, 0x4, R2 ;  /* 0x000000040c067825 */ /* 0x002fc800078e0002 */
[----:B0-----:R-:W-:Y:S02]  /*02c0*/  IMAD.WIDE.U32 R8, R13, 0x4, R2 ;  /* 0x000000040d087825 */ /* 0x001fe400078e0002 */
[----:B------:R-:W2:Y:S04]  /*02d0*/  LDG.E R6, desc[UR8][R6.64] ;  /* 0x0000000806067981 */ /* 0x000ea8000c1e1900 */
[----:B------:R-:W2:Y:S01]  /*02e0*/  LDG.E R9, desc[UR8][R8.64] ;  /* 0x0000000808097981 */ /* 0x000ea2000c1e1900 */
[----:B------:R-:W-:-:S04]  /*02f0*/  USHF.R.U32.HI UR6, URZ, 0x1, UR6 ;  /* 0x00000001ff067899 */ /* 0x000fc80008011606 */
[----:B------:R-:W-:Y:S01]  /*0300*/  UISETP.NE.U32.AND UP0, UPT, UR6, URZ, UPT ;  /* 0x000000ff0600728c */ /* 0x000fe2000bf05070 */
[----:B--2---:R-:W-:-:S04]  /*0310*/  FSETP.GEU.FTZ.AND P0, PT, R6, R9, PT ;  /* 0x000000090600720b */ /* 0x004fc80003f1e000 */
[----:B------:R-:W-:-:S13]  /*0320*/  PLOP3.LUT P0, PT, P1, P0, PT, 0x28, 0x82 ;  /* 0x000000000082781c */ /* 0x000fda0000f00570 */
[----:B------:R2:W-:Y:S04]  /*0330*/  @!P0 STS [R5], R13 ;  /* 0x0000000d05008388 */ /* 0x0005e80000000800 */
[----:B------:R2:W-:Y:S01]  /*0340*/  @!P0 STS [R11], R12 ;  /* 0x0000000c0b008388 */ /* 0x0005e20000000800 */
[----:B------:R-:W-:Y:S05]  /*0350*/  BRA.U UP0, `(.L_x_1) ;  /* 0xfffffffd00b07547 */ /* 0x000fea000b83ffff */
.L_x_0:
[----:B------:R-:W-:Y:S08]  /*0360*/  BAR.SYNC.DEFER_BLOCKING 0x0 ;  /* 0x0000000000007b1d */ /* 0x000ff00000010000 */
[----:B------:R-:W1:Y:S01]  /*0370*/  LDC.64 R2, c[0x0][0x388] ;  /* 0x0000e200ff027b82 */ /* 0x000e620000000a00 */
[----:B--2---:R-:W2:Y:S04]  /*0380*/  LDS R5, [R10] ;  /* 0x000000000a057984 */ /* 0x004ea80000000800 */
[----:B0-----:R-:W0:Y:S01]  /*0390*/  LDS R7, [R10+0x400] ;  /* 0x000400000a077984 */ /* 0x001e220000000800 */
[----:B-1----:R-:W-:-:S05]  /*03a0*/  IMAD.WIDE.U32 R2, R0, 0x4, R2 ;  /* 0x0000000400027825 */ /* 0x002fca00078e0002 */
[----:B--2---:R-:W-:Y:S04]  /*03b0*/  STG.E desc[UR8][R2.64], R5 ;  /* 0x0000000502007986 */ /* 0x004fe8000c101908 */
[----:B0-----:R-:W-:Y:S01]  /*03c0*/  STG.E desc[UR8][R2.64+0x400], R7 ;  /* 0x0004000702007986 */ /* 0x001fe2000c101908 */
[----:B------:R-:W-:Y:S05]  /*03d0*/  EXIT ;  /* 0x000000000000794d */ /* 0x000fea0003800000 */
.L_x_2:
[----:B------:R-:W-:-:S00]  /*03e0*/  BRA `(.L_x_2) ;  /* 0xfffffffc00fc7947 */ /* 0x000fc0000383ffff */
[----:B------:R-:W-:-:S00]  /*03f0*/  NOP ;  /* 0x0000000000007918 */ /* 0x000fc00000000000 */
        /* <DEDUP_REMOVED lines=8> */
.L_x_13:


//--------------------- .text.bitonicMergeGlobal  --------------------------
	.section	.text.bitonicMergeGlobal,"ax",@progbits
	.align	128
.text.bitonicMergeGlobal:
        .type           bitonicMergeGlobal,@function
        .size           bitonicMergeGlobal,(.L_x_14 - bitonicMergeGlobal)
        .other          bitonicMergeGlobal,@"STO_CUDA_ENTRY STV_DEFAULT"
bitonicMergeGlobal:
[----:B------:R-:W-:Y:S01]  /*0000*/  LDC R1, c[0x0][0x37c] ;  /* 0x0000df00ff017b82 */ /* 0x000fe20000000800 */
[----:B------:R-:W0:Y:S07]  /*0010*/  S2R R0, SR_TID.X ;  /* 0x0000000000007919 */ /* 0x000e2e0000002100 */
[----:B------:R-:W1:Y:S08]  /*0020*/  S2UR UR4, SR_CTAID.X ;  /* 0x00000000000479c3 */ /* 0x000e700000002500 */
[----:B------:R-:W2:Y:S01]  /*0030*/  LDC R3, c[0x0][0x360] ;  /* 0x0000d800ff037b82 */ /* 0x000ea20000000800 */
[----:B------:R-:W3:Y:S01]  /*0040*/  LDCU UR5, c[0x0][0x370] ;  /* 0x00006e00ff0577ac */ /* 0x000ee20008000800 */
[----:B-1----:R-:W-:-:S02]  /*0050*/  ULOP3.LUT UR4, UR4, 0xffff, URZ, 0xc0, !UPT ;  /* 0x0000ffff04047892 */ /* 0x002fc4000f8ec0ff */
[----:B---3--:R-:W-:Y:S01]  /*0060*/  ULOP3.LUT UR5, UR5, 0xffff, URZ, 0xc0, !UPT ;  /* 0x0000ffff05057892 */ /* 0x008fe2000f8ec0ff */
[----:B0-----:R-:W-:Y:S02]  /*0070*/  LOP3.LUT R0, R0, 0xffff, RZ, 0xc0, !PT ;  /* 0x0000ffff00007812 */ /* 0x001fe400078ec0ff */
[----:B--2---:R-:W-:-:S05]  /*0080*/  LOP3.LUT R3, R3, 0xffff, RZ, 0xc0, !PT ;  /* 0x0000ffff03037812 */ /* 0x004fca00078ec0ff */
[----:B------:R-:W-:-:S05]  /*0090*/  IMAD R0, R3, UR4, R0 ;  /* 0x0000000403007c24 */ /* 0x000fca000f8e0200 */
[----:B------:R-:W-:-:S04]  /*00a0*/  ISETP.GE.U32.AND P0, PT, R0, UR5, PT ;  /* 0x0000000500007c0c */ /* 0x000fc8000bf06070 */
[----:B------:R-:W-:-:S13]  /*00b0*/  ISETP.GE.U32.AND.EX P0, PT, RZ, RZ, PT, P0 ;  /* 0x000000ffff00720c */ /* 0x000fda0003f06100 */
[----:B------:R-:W-:Y:S05]  /*00c0*/  @P0 EXIT ;  /* 0x000000000000094d */ /* 0x000fea0003800000 */
[----:B------:R-:W0:Y:S01]  /*00d0*/  LDCU UR5, c[0x0][0x3a0] ;  /* 0x00007400ff0577ac */ /* 0x000e220008000800 */
[----:B------:R-:W1:Y:S01]  /*00e0*/  LDC.64 R4, c[0x0][0x390] ;  /* 0x0000e400ff047b82 */ /* 0x000e620000000a00 */
[----:B------:R-:W2:Y:S07]  /*00f0*/  LDCU.64 UR6, c[0x0][0x358] ;  /* 0x00006b00ff0677ac */ /* 0x000eae0008000a00 */
[----:B------:R-:W3:Y:S08]  /*0100*/  LDC.64 R8, c[0x0][0x380] ;  /* 0x0000e000ff087b82 */ /* 0x000ef00000000a00 */
[----:B------:R-:W4:Y:S01]  /*0110*/  LDC.64 R20, c[0x0][0x398] ;  /* 0x0000e600ff147b82 */ /* 0x000f220000000a00 */
[----:B0-----:R-:W-:-:S06]  /*0120*/  UIADD3 UR4, UPT, UPT, UR5, -0x1, URZ ;  /* 0xffffffff05047890 */ /* 0x001fcc000fffe0ff */
[C---:B------:R-:W-:Y:S01]  /*0130*/  LOP3.LUT R3, R0.reuse, UR4, RZ, 0xc0, !PT ;  /* 0x0000000400037c12 */ /* 0x040fe2000f8ec0ff */
[----:B------:R-:W0:Y:S04]  /*0140*/  LDC.64 R10, c[0x0][0x388] ;  /* 0x0000e200ff0a7b82 */ /* 0x000e280000000a00 */
[----:B------:R-:W-:-:S04]  /*0150*/  IMAD R13, R0, 0x2, -R3 ;  /* 0x00000002000d7824 */ /* 0x000fc800078e0a03 */
[C---:B------:R-:W-:Y:S02]  /*0160*/  VIADD R17, R13.reuse, UR5 ;  /* 0x000000050d117c36 */ /* 0x040fe40008000000 */
[----:B-1----:R-:W-:-:S04]  /*0170*/  IMAD.WIDE.U32 R2, R13, 0x4, R4 ;  /* 0x000000040d027825 */ /* 0x002fc800078e0004 */
[----:B------:R-:W-:Y:S01]  /*0180*/  IMAD.WIDE.U32 R4, R17, 0x4, R4 ;  /* 0x0000000411047825 */ /* 0x000fe200078e0004 */
[----:B--2---:R-:W3:Y:S05]  /*0190*/  LDG.E R15, desc[UR6][R2.64] ;  /* 0x00000006020f7981 */ /* 0x004eea000c1e1900 */
[----:B------:R-:W2:Y:S01]  /*01a0*/  LDG.E R5, desc[UR6][R4.64] ;  /* 0x0000000604057981 */ /* 0x000ea2000c1e1900 */
[----:B---3--:R-:W-:-:S04]  /*01b0*/  IMAD.WIDE.U32 R6, R15, 0x4, R8 ;  /* 0x000000040f067825 */ /* 0x008fc800078e0008 */
[----:B--2---:R-:W-:Y:S02]  /*01c0*/  IMAD.WIDE.U32 R8, R5, 0x4, R8 ;  /* 0x0000000405087825 */ /* 0x004fe400078e0008 */
[----:B------:R-:W2:Y:S04]  /*01d0*/  LDG.E R6, desc[UR6][R6.64] ;  /* 0x0000000606067981 */ /* 0x000ea8000c1e1900 */
[----:B------:R-:W2:Y:S01]  /*01e0*/  LDG.E R9, desc[UR6][R8.64] ;  /* 0x0000000608097981 */ /* 0x000ea2000c1e1900 */
[----:B----4-:R-:W-:Y:S01]  /*01f0*/  LEA.HI R19, R20, 0xffffffff, RZ, 0x1f ;  /* 0xffffffff14137811 */ /* 0x010fe200078ff8ff */
[----:B0-----:R-:W-:Y:S01]  /*0200*/  IMAD.WIDE.U32 R2, R13, 0x4, R10 ;  /* 0x000000040d027825 */ /* 0x001fe200078e000a */
[----:B------:R-:W-:-:S03]  /*0210*/  SHF.R.U32.HI R12, RZ, 0x1, R21 ;  /* 0x00000001ff0c7819 */ /* 0x000fc60000011615 */
[----:B------:R-:W-:Y:S01]  /*0220*/  IMAD.MOV.U32 R21, RZ, RZ, R5 ;  /* 0x000000ffff157224 */ /* 0x000fe200078e0005 */
[----:B------:R-:W-:Y:S02]  /*0230*/  LOP3.LUT P0, RZ, R12, R0, R19, 0x80, !PT ;  /* 0x000000000cff7212 */ /* 0x000fe40007808013 */
[----:B------:R-:W-:Y:S02]  /*0240*/  MOV R19, R15 ;  /* 0x0000000f00137202 */ /* 0x000fe40000000f00 */
[----:B--2---:R-:W-:-:S04]  /*0250*/  FSETP.GEU.FTZ.AND P1, PT, R6, R9, PT ;  /* 0x000000090600720b */ /* 0x004fc80003f3e000 */
[----:B------:R-:W-:-:S13]  /*0260*/  PLOP3.LUT P0, PT, P0, P1, PT, 0x28, 0x82 ;  /* 0x000000000082781c */ /* 0x000fda0000702570 */
[----:B------:R-:W-:Y:S01]  /*0270*/  @!P0 MOV R19, R5 ;  /* 0x0000000500138202 */ /* 0x000fe20000000f00 */
[----:B------:R-:W-:Y:S02]  /*0280*/  @!P0 IMAD.MOV.U32 R21, RZ, RZ, R15 ;  /* 0x000000ffff158224 */ /* 0x000fe400078e000f */
[----:B------:R-:W-:Y:S02]  /*0290*/  IMAD.WIDE.U32 R4, R17, 0x4, R10 ;  /* 0x0000000411047825 */ /* 0x000fe400078e000a */
[----:B------:R-:W-:Y:S04]  /*02a0*/  STG.E desc[UR6][R2.64], R19 ;  /* 0x0000001302007986 */ /* 0x000fe8000c101906 */
[----:B------:R-:W-:Y:S01]  /*02b0*/  STG.E desc[UR6][R4.64], R21 ;  /* 0x0000001504007986 */ /* 0x000fe2000c101906 */
[----:B------:R-:W-:Y:S05]  /*02c0*/  EXIT ;  /* 0x000000000000794d */ /* 0x000fea0003800000 */
.L_x_3:
        /* <DEDUP_REMOVED lines=11> */
.L_x_14:


//--------------------- .text.bitonicSortLocal    --------------------------
	.section	.text.bitonicSortLocal,"ax",@progbits
	.align	128
.text.bitonicSortLocal:
        .type           bitonicSortLocal,@function
        .size           bitonicSortLocal,(.L_x_15 - bitonicSortLocal)
        .other          bitonicSortLocal,@"STO_CUDA_ENTRY STV_DEFAULT"
bitonicSortLocal:
[----:B------:R-:W-:Y:S01]  /*0000*/  LDC R1, c[0x0][0x37c] ;  /* 0x0000df00ff017b82 */ /* 0x000fe20000000800 */
[----:B------:R-:W0:Y:S01]  /*0010*/  S2R R2, SR_TID.X ;  /* 0x0000000000027919 */ /* 0x000e220000002100 */
[----:B------:R-:W1:Y:S01]  /*0020*/  LDCU UR4, c[0x0][0x360] ;  /* 0x00006c00ff0477ac */ /* 0x000e620008000800 */
[----:B------:R-:W2:Y:S01]  /*0030*/  S2R R7, SR_CTAID.X ;  /* 0x0000000000077919 */ /* 0x000ea20000002500 */
[----:B------:R-:W3:Y:S01]  /*0040*/  LDCU UR5, c[0x0][0x370] ;  /* 0x00006e00ff0577ac */ /* 0x000ee20008000800 */
[----:B-1----:R-:W-:Y:S02]  /*0050*/  ULOP3.LUT UR4, UR4, 0xffff, URZ, 0xc0, !UPT ;  /* 0x0000ffff04047892 */ /* 0x002fe4000f8ec0ff */
[----:B---3--:R-:W-:Y:S01]  /*0060*/  ULOP3.LUT UR5, UR5, 0xffff, URZ, 0xc0, !UPT ;  /* 0x0000ffff05057892 */ /* 0x008fe2000f8ec0ff */
[----:B0-----:R-:W-:Y:S02]  /*0070*/  LOP3.LUT R2, R2, 0xffff, RZ, 0xc0, !PT ;  /* 0x0000ffff02027812 */ /* 0x001fe400078ec0ff */
[----:B--2---:R-:W-:-:S05]  /*0080*/  LOP3.LUT R7, R7, 0xffff, RZ, 0xc0, !PT ;  /* 0x0000ffff07077812 */ /* 0x004fca00078ec0ff */
[----:B------:R-:W-:-:S05]  /*0090*/  IMAD R6, R7, UR4, R2 ;  /* 0x0000000407067c24 */ /* 0x000fca000f8e0202 */
[----:B------:R-:W-:-:S04]  /*00a0*/  ISETP.LT.U32.AND P0, PT, R6, UR5, PT ;  /* 0x0000000506007c0c */ /* 0x000fc8000bf01070 */
[----:B------:R-:W-:-:S13]  /*00b0*/  ISETP.GT.U32.AND.EX P0, PT, RZ, RZ, PT, P0 ;  /* 0x000000ffff00720c */ /* 0x000fda0003f04100 */
[----:B------:R-:W-:Y:S05]  /*00c0*/  @!P0 EXIT ;  /* 0x000000000000894d */ /* 0x000fea0003800000 */
[----:B------:R-:W0:Y:S01]  /*00d0*/  LDC.64 R4, c[0x0][0x390] ;  /* 0x0000e400ff047b82 */ /* 0x000e220000000a00 */
[----:B------:R-:W1:Y:S01]  /*00e0*/  LDCU.64 UR8, c[0x0][0x358] ;  /* 0x00006b00ff0877ac */ /* 0x000e620008000a00 */
[----:B------:R-:W-:-:S04]  /*00f0*/  IMAD R0, R7, 0x200, R2 ;  /* 0x0000020007007824 */ /* 0x000fc800078e0202 */
[----:B0-----:R-:W-:-:S05]  /*0100*/  IMAD.WIDE.U32 R4, R0, 0x4, R4 ;  /* 0x0000000400047825 */ /* 0x001fca00078e0004 */
[----:B-1----:R-:W2:Y:S04]  /*0110*/  LDG.E R8, desc[UR8][R4.64] ;  /* 0x0000000804087981 */ /* 0x002ea8000c1e1900 */
[----:B------:R-:W3:Y:S01]  /*0120*/  LDG.E R10, desc[UR8][R4.64+0x400] ;  /* 0x00040008040a7981 */ /* 0x000ee2000c1e1900 */
[----:B------:R-:W0:Y:S01]  /*0130*/  S2UR UR5, SR_CgaCtaId ;  /* 0x00000000000579c3 */ /* 0x000e220000008800 */
[----:B------:R-:W-:Y:S01]  /*0140*/  UMOV UR4, 0x400 ;  /* 0x0000040000047882 */ /* 0x000fe20000000000 */
[----:B------:R-:W-:Y:S01]  /*0150*/  IMAD.MOV.U32 R12, RZ, RZ, 0x2 ;  /* 0x00000002ff0c7424 */ /* 0x000fe200078e00ff */
[----:B0-----:R-:W-:-:S06]  /*0160*/  ULEA UR4, UR5, UR4, 0x18 ;  /* 0x0000000405047291 */ /* 0x001fcc000f8ec0ff */
[----:B------:R-:W-:-:S05]  /*0170*/  LEA R3, R2, UR4, 0x2 ;  /* 0x0000000402037c11 */ /* 0x000fca000f8e10ff */
[----:B--2---:R0:W-:Y:S04]  /*0180*/  STS [R3], R8 ;  /* 0x0000000803007388 */ /* 0x0041e80000000800 */
[----:B---3--:R0:W-:Y:S02]  /*0190*/  STS [R3+0x400], R10 ;  /* 0x0004000a03007388 */ /* 0x0081e40000000800 */
.L_x_6:
[----:B------:R-:W-:Y:S01]  /*01a0*/  SHF.R.U32.HI R13, RZ, 0x1, R12 ;  /* 0x00000001ff0d7819 */ /* 0x000fe2000001160c */
[----:B------:R-:W-:-:S03]  /*01b0*/  IMAD.SHL.U32 R12, R12, 0x2, RZ ;  /* 0x000000020c0c7824 */ /* 0x000fc600078e00ff */
[----:B------:R-:W-:Y:S02]  /*01c0*/  ISETP.NE.U32.AND P0, PT, R13, RZ, PT ;  /* 0x000000ff0d00720c */ /* 0x000fe40003f05070 */
[----:B------:R-:W-:-:S11]  /*01d0*/  ISETP.GT.U32.AND P1, PT, R12, 0x1ff, PT ;  /* 0x000001ff0c00780c */ /* 0x000fd60003f24070 */
[----:B------:R-:W-:Y:S05]  /*01e0*/  @!P0 BRA `(.L_x_4) ;  /* 0x0000000000588947 */ /* 0x000fea0003800000 */
[----:B------:R-:W1:Y:S01]  /*01f0*/  LDC.64 R4, c[0x0][0x380] ;  /* 0x0000e000ff047b82 */ /* 0x000e620000000a00 */
[----:B------:R-:W-:-:S13]  /*0200*/  LOP3.LUT P2, RZ, R13, 0xff, R6, 0x80, !PT ;  /* 0x000000ff0dff7812 */ /* 0x000fda0007848006 */
.L_x_5:
[----:B------:R-:W-:Y:S01]  /*0210*/  VIADD R9, R13, 0xffffffff ;  /* 0xffffffff0d097836 */ /* 0x000fe20000000000 */
[----:B------:R-:W-:Y:S04]  /*0220*/  BAR.SYNC.DEFER_BLOCKING 0x0 ;  /* 0x0000000000007b1d */ /* 0x000fe80000010000 */
[----:B------:R-:W-:-:S05]  /*0230*/  LOP3.LUT R9, R2, R9, RZ, 0xc0, !PT ;  /* 0x0000000902097212 */ /* 0x000fca00078ec0ff */
[----:B0-----:R-:W-:-:S04]  /*0240*/  IMAD R8, R2, 0x2, -R9 ;  /* 0x0000000202087824 */ /* 0x001fc800078e0a09 */
[C---:B------:R-:W-:Y:S01]  /*0250*/  IMAD.IADD R9, R8.reuse, 0x1, R13 ;  /* 0x0000000108097824 */ /* 0x040fe200078e020d */
        /* <DEDUP_REMOVED lines=8> */
[----:B------:R-:W-:Y:S02]  /*02e0*/  SHF.R.U32.HI R13, RZ, 0x1, R13 ;  /* 0x00000001ff0d7819 */ /* 0x000fe4000001160d */
[----:B--2---:R-:W-:-:S04]  /*02f0*/  FSETP.GEU.FTZ.AND P0, PT, R10, R9, PT ;  /* 0x000000090a00720b */ /* 0x004fc80003f1e000 */
[----:B------:R-:W-:-:S13]  /*0300*/  PLOP3.LUT P0, PT, P2, P0, PT, 0x82, 0x28 ;  /* 0x000000000028781c */ /* 0x000fda0001701072 */
[----:B------:R2:W-:Y:S04]  /*0310*/  @!P0 STS [R14], R17 ;  /* 0x000000110e008388 */ /* 0x0005e80000000800 */
[----:B------:R2:W-:Y:S01]  /*0320*/  @!P0 STS [R15], R16 ;  /* 0x000000100f008388 */ /* 0x0005e20000000800 */
[----:B------:R-:W-:-:S13]  /*0330*/  ISETP.NE.U32.AND P0, PT, R13, RZ, PT ;  /* 0x000000ff0d00720c */ /* 0x000fda0003f05070 */
[----:B--2---:R-:W-:Y:S05]  /*0340*/  @P0 BRA `(.L_x_5) ;  /* 0xfffffffc00b00947 */ /* 0x004fea000383ffff */
.L_x_4:
[----:B------:R-:W-:Y:S05]  /*0350*/  @!P1 BRA `(.L_x_6) ;  /* 0xfffffffc00909947 */ /* 0x000fea000383ffff */
[----:B------:R-:W1:Y:S01]  /*0360*/  LDC.64 R4, c[0x0][0x380] ;  /* 0x0000e000ff047b82 */ /* 0x000e620000000a00 */
[----:B0-----:R-:W-:Y:S01]  /*0370*/  LOP3.LUT R10, R7, 0x1, RZ, 0xc0, !PT ;  /* 0x00000001070a7812 */ /* 0x001fe200078ec0ff */
[----:B------:R-:W-:-:S06]  /*0380*/  UMOV UR5, 0x100 ;  /* 0x0000010000057882 */ /* 0x000fcc0000000000 */
.L_x_7:
[----:B------:R-:W-:Y:S01]  /*0390*/  UIADD3 UR6, UPT, UPT, UR5, -0x1, URZ ;  /* 0xffffffff05067890 */ /* 0x000fe2000fffe0ff */
[----:B------:R-:W-:Y:S05]  /*03a0*/  BAR.SYNC.DEFER_BLOCKING 0x0 ;  /* 0x0000000000007b1d */ /* 0x000fea0000010000 */
[----:B------:R-:W-:-:S05]  /*03b0*/  LOP3.LUT R7, R2, UR6, RZ, 0xc0, !PT ;  /* 0x0000000602077c12 */ /* 0x000fca000f8ec0ff */
[----:B------:R-:W-:-:S04]  /*03c0*/  IMAD R7, R2, 0x2, -R7 ;  /* 0x0000000202077824 */ /* 0x000fc800078e0a07 */
[C---:B------:R-:W-:Y:S01]  /*03d0*/  VIADD R6, R7.reuse, UR5 ;  /* 0x0000000507067c36 */ /* 0x040fe20008000000 */
[----:B0-----:R-:W-:-:S04]  /*03e0*/  LEA R11, R7, UR4, 0x2 ;  /* 0x00000004070b7c11 */ /* 0x001fc8000f8e10ff */
        /* <DEDUP_REMOVED lines=9> */
[----:B--2---:R-:W-:-:S04]  /*0480*/  FSETP.LT.FTZ.AND P0, PT, R6, R9, PT ;  /* 0x000000090600720b */ /* 0x004fc80003f11000 */
[----:B------:R-:W-:-:S05]  /*0490*/  SEL R13, RZ, 0xffffffff, !P0 ;  /* 0xffffffffff0d7807 */ /* 0x000fca0004000000 */
[----:B------:R-:W-:-:S05]  /*04a0*/  IMAD.MOV R13, RZ, RZ, -R13 ;  /* 0x000000ffff0d7224 */ /* 0x000fca00078e0a0d */
[----:B------:R-:W-:-:S13]  /*04b0*/  ISETP.NE.U32.AND P0, PT, R10, R13, PT ;  /* 0x0000000d0a00720c */ /* 0x000fda0003f05070 */
[----:B------:R0:W-:Y:S04]  /*04c0*/  @!P0 STS [R11], R14 ;  /* 0x0000000e0b008388 */ /* 0x0001e80000000800 */
[----:B------:R0:W-:Y:S01]  /*04d0*/  @!P0 STS [R12], R15 ;  /* 0x0000000f0c008388 */ /* 0x0001e20000000800 */
[----:B------:R-:W-:Y:S05]  /*04e0*/  BRA.U UP0, `(.L_x_7) ;  /* 0xfffffffd00a87547 */ /* 0x000fea000b83ffff */
[----:B------:R-:W-:Y:S08]  /*04f0*/  BAR.SYNC.DEFER_BLOCKING 0x0 ;  /* 0x0000000000007b1d */ /* 0x000ff00000010000 */
[----:B------:R-:W1:Y:S01]  /*0500*/  LDC.64 R4, c[0x0][0x388] ;  /* 0x0000e200ff047b82 */ /* 0x000e620000000a00 */
[----:B------:R-:W2:Y:S04]  /*0510*/  LDS R7, [R3] ;  /* 0x0000000003077984 */ /* 0x000ea80000000800 */
[----:B------:R-:W3:Y:S01]  /*0520*/  LDS R9, [R3+0x400] ;  /* 0x0004000003097984 */ /* 0x000ee20000000800 */
[----:B-1----:R-:W-:-:S05]  /*0530*/  IMAD.WIDE.U32 R4, R0, 0x4, R4 ;  /* 0x0000000400047825 */ /* 0x002fca00078e0004 */
[----:B--2---:R-:W-:Y:S04]  /*0540*/  STG.E desc[UR8][R4.64], R7 ;  /* 0x0000000704007986 */ /* 0x004fe8000c101908 */
[----:B---3--:R-:W-:Y:S01]  /*0550*/  STG.E desc[UR8][R4.64+0x400], R9 ;  /* 0x0004000904007986 */ /* 0x008fe2000c101908 */
[----:B------:R-:W-:Y:S05]  /*0560*/  EXIT ;  /* 0x000000000000794d */ /* 0x000fea0003800000 */
.L_x_8:
        /* <DEDUP_REMOVED lines=9> */
.L_x_15:


//--------------------- .text.compute_distances   --------------------------
	.section	.text.compute_distances,"ax",@progbits
	.align	128
.text.compute_distances:
        .type           compute_distances,@function
        .size           compute_distances,(.L_x_16 - compute_distances)
        .other          compute_distances,@"STO_CUDA_ENTRY STV_DEFAULT"
compute_distances:
        /* <DEDUP_REMOVED lines=15> */
[----:B------:R-:W-:Y:S01]  /*00f0*/  UMOV UR4, URZ ;  /* 0x000000ff00047c82 */ /* 0x000fe20008000000 */
[----:B------:R-:W2:Y:S01]  /*0100*/  LDCU.64 UR8, c[0x0][0x390] ;  /* 0x00007200ff0877ac */ /* 0x000ea20008000a00 */
[----:B------:R-:W3:Y:S01]  /*0110*/  LDCU UR5, c[0x0][0x398] ;  /* 0x00007300ff0577ac */ /* 0x000ee20008000800 */
[----:B0-----:R-:W-:-:S04]  /*0120*/  IMAD.WIDE.U32 R2, R0, 0x10, R2 ;  /* 0x0000001000027825 */ /* 0x001fc800078e0002 */
[----:B------:R-:W-:-:S05]  /*0130*/  VIADD R3, R3, UR4 ;  /* 0x0000000403037c36 */ /* 0x000fca0008000000 */
[----:B-1----:R-:W2:Y:S01]  /*0140*/  LDG.E.128 R4, desc[UR6][R2.64] ;  /* 0x0000000602047981 */ /* 0x002ea2000c1e1d00 */
[----:B------:R-:W-:Y:S01]  /*0150*/  BSSY.RECONVERGENT B0, `(.L_x_9) ;  /* 0x0000028000007945 */ /* 0x000fe20003800200 */
[----:B--2---:R-:W-:Y:S01]  /*0160*/  FADD.FTZ R5, R5, -UR9 ;  /* 0x8000000905057e21 */ /* 0x004fe20008010000 */
[----:B------:R-:W-:Y:S01]  /*0170*/  FADD.FTZ R4, R4, -UR8 ;  /* 0x8000000804047e21 */ /* 0x000fe20008010000 */
[----:B---3--:R-:W-:Y:S02]  /*0180*/  FADD.FTZ R6, R6, -UR5 ;  /* 0x8000000506067e21 */ /* 0x008fe40008010000 */
[----:B------:R-:W-:-:S04]  /*0190*/  FMUL.FTZ R5, R5, R5 ;  /* 0x0000000505057220 */ /* 0x000fc80000410000 */
[----:B------:R-:W-:-:S04]  /*01a0*/  FFMA.FTZ R5, R4, R4, R5 ;  /* 0x0000000404057223 */ /* 0x000fc80000010005 */
[----:B------:R-:W-:-:S05]  /*01b0*/  FFMA.FTZ R5, R6, R6, R5 ;  /* 0x0000000606057223 */ /* 0x000fca0000010005 */
[----:B------:R-:W-:-:S04]  /*01c0*/  LEA.HI R4, R5, 0xffffffff, RZ, 0x9 ;  /* 0xffffffff05047811 */ /* 0x000fc800078f48ff */
[----:B------:R-:W-:-:S13]  /*01d0*/  ISETP.GT.U32.AND P0, PT, R4, 0xfd, PT ;  /* 0x000000fd0400780c */ /* 0x000fda0003f04070 */
[----:B------:R-:W-:Y:S05]  /*01e0*/  @P0 BRA `(.L_x_10) ;  /* 0x0000000000740947 */ /* 0x000fea0003800000 */
[C---:B------:R-:W-:Y:S01]  /*01f0*/  LOP3.LUT R2, R5.reuse, 0x1, RZ, 0xfc, !PT ;  /* 0x0000000105027812 */ /* 0x040fe200078efcff */
[C---:B------:R-:W-:Y:S01]  /*0200*/  IMAD.SHL.U32 R4, R5.reuse, 0x100, RZ ;  /* 0x0000010005047824 */ /* 0x040fe200078e00ff */
[----:B------:R-:W-:-:S04]  /*0210*/  LEA.HI R5, R5, 0x7d, RZ, 0x9 ;  /* 0x0000007d05057811 */ /* 0x000fc800078f48ff */
[----:B------:R-:W0:Y:S01]  /*0220*/  MUFU.RSQ R2, R2 ;  /* 0x0000000200027308 */ /* 0x000e220000001400 */
[----:B------:R-:W-:Y:S02]  /*0230*/  SHF.R.U32.HI R6, RZ, 0x1f, R4 ;  /* 0x0000001fff067819 */ /* 0x000fe40000011604 */
[----:B------:R-:W-:-:S04]  /*0240*/  LOP3.LUT R7, R4, 0x80000000, RZ, 0xfc, !PT ;  /* 0x8000000004077812 */ /* 0x000fc800078efcff */
[----:B------:R-:W-:Y:S02]  /*0250*/  SHF.R.U32.HI R6, RZ, R6, R7 ;  /* 0x00000006ff067219 */ /* 0x000fe40000011607 */
[----:B0-----:R-:W-:-:S04]  /*0260*/  LOP3.LUT R3, R2, 0xffffff, RZ, 0xc0, !PT ;  /* 0x00ffffff02037812 */ /* 0x001fc800078ec0ff */
[----:B------:R-:W-:-:S04]  /*0270*/  LOP3.LUT R3, R3, 0x800000, RZ, 0xfc, !PT ;  /* 0x0080000003037812 */ /* 0x000fc800078efcff */
[----:B------:R-:W-:-:S05]  /*0280*/  SHF.L.U32 R3, R3, 0x7, RZ ;  /* 0x0000000703037819 */ /* 0x000fca00000006ff */
[----:B------:R-:W-:-:S06]  /*0290*/  IMAD.HI.U32 R9, R3, R3, RZ ;  /* 0x0000000303097227 */ /* 0x000fcc00078e00ff */
[----:B------:R-:W-:-:S05]  /*02a0*/  IMAD.HI.U32 R9, R6, R9, RZ ;  /* 0x0000000906097227 */ /* 0x000fca00078e00ff */
[----:B------:R-:W-:-:S05]  /*02b0*/  IADD3 R4, PT, PT, -R9, 0x30000000, RZ ;  /* 0x3000000009047810 */ /* 0x000fca0007ffe1ff */
[----:B------:R-:W-:-:S06]  /*02c0*/  IMAD.HI.U32 R3, R4, R3, RZ ;  /* 0x0000000304037227 */ /* 0x000fcc00078e00ff */
[----:B------:R-:W-:-:S05]  /*02d0*/  IMAD.HI.U32 R3, R6, R3, RZ ;  /* 0x0000000306037227 */ /* 0x000fca00078e00ff */
[----:B------:R-:W-:-:S05]  /*02e0*/  SHF.R.U32.HI R3, RZ, 0x3, R3 ;  /* 0x00000003ff037819 */ /* 0x000fca0000011603 */
[----:B------:R-:W-:-:S04]  /*02f0*/  IMAD R7, R3, R3, RZ ;  /* 0x0000000303077224 */ /* 0x000fc800078e02ff */
[----:B------:R-:W-:-:S04]  /*0300*/  IMAD R6, R6, 0x10000, -R7 ;  /* 0x0001000006067824 */ /* 0x000fc800078e0a07 */
[----:B------:R-:W-:Y:S01]  /*0310*/  IMAD R2, R3, -0x2, R6 ;  /* 0xfffffffe03027824 */ /* 0x000fe200078e0206 */
[----:B------:R-:W-:-:S03]  /*0320*/  ISETP.GE.AND P1, PT, R6, RZ, PT ;  /* 0x000000ff0600720c */ /* 0x000fc60003f26270 */
[----:B------:R-:W-:Y:S01]  /*0330*/  VIADD R7, R2, 0xffffffff ;  /* 0xffffffff02077836 */ /* 0x000fe20000000000 */
[----:B------:R-:W-:-:S04]  /*0340*/  LOP3.LUT R2, R5, 0xfffffffe, RZ, 0xc0, !PT ;  /* 0xfffffffe05027812 */ /* 0x000fc800078ec0ff */
[----:B------:R-:W-:-:S05]  /*0350*/  ISETP.GE.AND P0, PT, R7, RZ, PT ;  /* 0x000000ff0700720c */ /* 0x000fca0003f06270 */
[----:B------:R-:W-:-:S08]  /*0360*/  @!P1 IADD3 R6, PT, PT, -R6, RZ, RZ ;  /* 0x000000ff06069210 */ /* 0x000fd00007ffe1ff */
[----:B------:R-:W-:-:S05]  /*0370*/  @!P0 IMAD.MOV R7, RZ, RZ, -R7 ;  /* 0x000000ffff078224 */ /* 0x000fca00078e0a07 */
[----:B------:R-:W-:-:S13]  /*0380*/  ISETP.GE.U32.AND P0, PT, R7, R6, PT ;  /* 0x000000060700720c */ /* 0x000fda0003f06070 */
[----:B------:R-:W-:-:S05]  /*0390*/  @!P0 IADD3 R3, PT, PT, R3, 0x1, RZ ;  /* 0x0000000103038810 */ /* 0x000fca0007ffe0ff */
[----:B------:R-:W-:Y:S01]  /*03a0*/  IMAD R5, R2, 0x400000, R3 ;  /* 0x0040000002057824 */ /* 0x000fe200078e0203 */
[----:B------:R-:W-:Y:S06]  /*03b0*/  BRA `(.L_x_11) ;  /* 0x0000000000047947 */ /* 0x000fec0003800000 */
.L_x_10:
[----:B------:R-:W0:Y:S02]  /*03c0*/  MUFU.SQRT R5, R5 ;  /* 0x0000000500057308 */ /* 0x000e240000002000 */
.L_x_11:
[----:B------:R-:W-:Y:S05]  /*03d0*/  BSYNC.RECONVERGENT B0 ;  /* 0x0000000000007941 */ /* 0x000fea0003800200 */
.L_x_9:
[----:B------:R-:W1:Y:S02]  /*03e0*/  LDC.64 R2, c[0x0][0x3a0] ;  /* 0x0000e800ff027b82 */ /* 0x000e640000000a00 */
[----:B-1----:R-:W-:-:S05]  /*03f0*/  IMAD.WIDE.U32 R2, R0, 0x4, R2 ;  /* 0x0000000400027825 */ /* 0x002fca00078e0002 */
[----:B------:R-:W-:-:S05]  /*0400*/  IADD3 R3, PT, PT, R3, UR4, RZ ;  /* 0x0000000403037c10 */ /* 0x000fca000fffe0ff */
[----:B0-----:R-:W-:Y:S01]  /*0410*/  STG.E desc[UR6][R2.64], R5 ;  /* 0x0000000502007986 */ /* 0x001fe2000c101906 */
[----:B------:R-:W-:Y:S05]  /*0420*/  EXIT ;  /* 0x000000000000794d */ /* 0x000fea0003800000 */
.L_x_12:
        /* <DEDUP_REMOVED lines=13> */
.L_x_16:


//--------------------- .nv.shared.bitonicMergeLocal --------------------------
	.section	.nv.shared.bitonicMergeLocal,"aw",@nobits
	.sectionflags	@""
	.align	4
.nv.shared.bitonicMergeLocal:
	.zero		3072


//--------------------- .nv.shared.reserved.0     --------------------------
	.section	.nv.shared.reserved.0,"aw",@nobits
	.weak		__nv_reservedSMEM_offset_0_alias
	.size		__nv_reservedSMEM_offset_0_alias, 0, 64
	.other		__nv_reservedSMEM_offset_0_alias,@"STO_CUDA_RESERVED_SHARED STV_DEFAULT"
__nv_reservedSMEM_offset_0_alias:
	.zero		0
	.zero		64


//--------------------- .nv.shared.bitonicSortLocal --------------------------
	.section	.nv.shared.bitonicSortLocal,"aw",@nobits
	.sectionflags	@""
	.align	4
.nv.shared.bitonicSortLocal:
	.zero		3072


//--------------------- .nv.constant0.bitonicMergeLocal --------------------------
	.section	.nv.constant0.bitonicMergeLocal,"a",@progbits
	.sectionflags	@""
	.align	4
.nv.constant0.bitonicMergeLocal:
	.zero		932


//--------------------- .nv.constant0.bitonicMergeGlobal --------------------------
	.section	.nv.constant0.bitonicMergeGlobal,"a",@progbits
	.sectionflags	@""
	.align	4
.nv.constant0.bitonicMergeGlobal:
	.zero		932


//--------------------- .nv.constant0.bitonicSortLocal --------------------------
	.section	.nv.constant0.bitonicSortLocal,"a",@progbits
	.sectionflags	@""
	.align	4
.nv.constant0.bitonicSortLocal:
	.zero		920


//--------------------- .nv.constant0.compute_distances --------------------------
	.section	.nv.constant0.compute_distances,"a",@progbits
	.sectionflags	@""
	.align	4
.nv.constant0.compute_distances:
	.zero		936


//--------------------- SYMBOLS --------------------------

	.type		.nv.reservedSmem.offset0,@object
	.size		.nv.reservedSmem.offset0,0x4
	.type		.nv.reservedSmem.cap,@object
	.size		.nv.reservedSmem.cap,0x4
